//
// Generated by NVIDIA NVVM Compiler
//
// Compiler Build ID: CL-36424714
// Cuda compilation tools, release 13.0, V13.0.88
// Based on NVVM 20.0.0
//

.version 9.0
.target sm_100
.address_size 64

	// .globl	tvmgen_default_fused_expand_dims_expand_dims_cast_subtract_multiply_kernel
// _ZZ43tvmgen_default_fused_nn_batch_matmul_kernelE9p0_shared has been demoted
// _ZZ43tvmgen_default_fused_nn_batch_matmul_kernelE9p1_shared has been demoted
// _ZZ45tvmgen_default_fused_nn_batch_matmul_3_kernelE9p0_shared has been demoted
// _ZZ45tvmgen_default_fused_nn_batch_matmul_3_kernelE9p1_shared has been demoted
// _ZZ45tvmgen_default_fused_nn_dense_add_tanh_kernelE8red_buf0 has been demoted
// _ZZ45tvmgen_default_fused_nn_dense_add_tanh_kernelE11T_matmul_NT_$_0 has been demoted
// _ZZ45tvmgen_default_fused_nn_batch_matmul_1_kernelE9p0_shared has been demoted
// _ZZ45tvmgen_default_fused_nn_batch_matmul_1_kernelE9p1_shared has been demoted
// _ZZ45tvmgen_default_fused_nn_batch_matmul_2_kernelE9p0_shared has been demoted
// _ZZ45tvmgen_default_fused_nn_batch_matmul_2_kernelE9p1_shared has been demoted
// _ZZ45tvmgen_default_fused_nn_batch_matmul_4_kernelE9p0_shared has been demoted
// _ZZ45tvmgen_default_fused_nn_batch_matmul_4_kernelE9p1_shared has been demoted

.visible .entry tvmgen_default_fused_expand_dims_expand_dims_cast_subtract_multiply_kernel(
	.param .u64 .ptr .align 1 tvmgen_default_fused_expand_dims_expand_dims_cast_subtract_multiply_kernel_param_0,
	.param .u64 .ptr .align 1 tvmgen_default_fused_expand_dims_expand_dims_cast_subtract_multiply_kernel_param_1
)
.maxntid 128
{
	.reg .b32 	%r<2>;
	.reg .b32 	%f<5>;
	.reg .b64 	%rd<10>;

	ld.param.u64 	%rd1, [tvmgen_default_fused_expand_dims_expand_dims_cast_subtract_multiply_kernel_param_0];
	ld.param.u64 	%rd2, [tvmgen_default_fused_expand_dims_expand_dims_cast_subtract_multiply_kernel_param_1];
	cvta.to.global.u64 	%rd3, %rd1;
	cvta.to.global.u64 	%rd4, %rd2;
	mov.u32 	%r1, %tid.x;
	mul.wide.u32 	%rd5, %r1, 8;
	add.s64 	%rd6, %rd4, %rd5;
	ld.global.nc.u64 	%rd7, [%rd6];
	cvt.rn.f32.s64 	%f1, %rd7;
	mov.f32 	%f2, 0f3F800000;
	sub.f32 	%f3, %f2, %f1;
	mul.f32 	%f4, %f3, 0fC61C4000;
	mul.wide.u32 	%rd8, %r1, 4;
	add.s64 	%rd9, %rd3, %rd8;
	st.global.f32 	[%rd9], %f4;
	ret;

}
	// .globl	tvmgen_default_fused_broadcast_to_reshape_kernel
.visible .entry tvmgen_default_fused_broadcast_to_reshape_kernel(
	.param .u64 .ptr .align 1 tvmgen_default_fused_broadcast_to_reshape_kernel_param_0,
	.param .u64 .ptr .align 1 tvmgen_default_fused_broadcast_to_reshape_kernel_param_1
)
.maxntid 1024
{
	.reg .b32 	%r<15>;
	.reg .b32 	%f<2>;
	.reg .b64 	%rd<9>;

	ld.param.u64 	%rd1, [tvmgen_default_fused_broadcast_to_reshape_kernel_param_0];
	ld.param.u64 	%rd2, [tvmgen_default_fused_broadcast_to_reshape_kernel_param_1];
	cvta.to.global.u64 	%rd3, %rd1;
	cvta.to.global.u64 	%rd4, %rd2;
	mov.u32 	%r1, %ctaid.x;
	shl.b32 	%r2, %r1, 2;
	mov.u32 	%r3, %tid.x;
	shr.u32 	%r4, %r3, 8;
	or.b32  	%r5, %r2, %r4;
	mul.hi.u32 	%r6, %r5, 1431655766;
	shl.b32 	%r7, %r1, 8;
	add.s32 	%r8, %r7, %r3;
	mul.hi.u32 	%r9, %r8, 715827883;
	shr.u32 	%r10, %r9, 7;
	mul.lo.s32 	%r11, %r10, 768;
	sub.s32 	%r12, %r8, %r11;
	mad.lo.s32 	%r13, %r6, 768, %r12;
	mul.wide.u32 	%rd5, %r13, 4;
	add.s64 	%rd6, %rd4, %rd5;
	ld.global.nc.f32 	%f1, [%rd6];
	mad.lo.s32 	%r14, %r1, 768, %r8;
	mul.wide.u32 	%rd7, %r14, 4;
	add.s64 	%rd8, %rd3, %rd7;
	st.global.f32 	[%rd8], %f1;
	ret;

}
	// .globl	tvmgen_default_fused_nn_batch_matmul_kernel
.visible .entry tvmgen_default_fused_nn_batch_matmul_kernel(
	.param .u64 .ptr .align 1 tvmgen_default_fused_nn_batch_matmul_kernel_param_0,
	.param .u64 .ptr .align 1 tvmgen_default_fused_nn_batch_matmul_kernel_param_1,
	.param .u64 .ptr .align 1 tvmgen_default_fused_nn_batch_matmul_kernel_param_2
)
.maxntid 64
{
	.reg .pred 	%p<3>;
	.reg .b32 	%r<44>;
	.reg .b32 	%f<354>;
	.reg .b64 	%rd<16>;
	// demoted variable
	.shared .align 4 .b8 _ZZ43tvmgen_default_fused_nn_batch_matmul_kernelE9p0_shared[2048];
	// demoted variable
	.shared .align 4 .b8 _ZZ43tvmgen_default_fused_nn_batch_matmul_kernelE9p1_shared[2048];
	mov.u32 	%r18, %ctaid.y;
	mul.lo.s32 	%r1, %r18, 49152;
	mov.u32 	%r19, %tid.y;
	mul.lo.s32 	%r2, %r19, 6144;
	mov.u32 	%r20, %tid.x;
	or.b32  	%r21, %r2, %r20;
	add.s32 	%r3, %r21, %r1;
	mad.lo.s32 	%r22, %r19, -6080, %r21;
	mov.u32 	%r23, %ctaid.x;
	shl.b32 	%r4, %r23, 6;
	shl.b32 	%r5, %r20, 3;
	mad.lo.s32 	%r24, %r19, 768, %r4;
	add.s32 	%r6, %r24, %r5;
	mad.lo.s32 	%r25, %r20, 7, %r22;
	shl.b32 	%r26, %r22, 2;
	mov.u32 	%r27, _ZZ43tvmgen_default_fused_nn_batch_matmul_kernelE9p0_shared;
	add.s32 	%r7, %r27, %r26;
	shl.b32 	%r28, %r25, 2;
	mov.u32 	%r29, _ZZ43tvmgen_default_fused_nn_batch_matmul_kernelE9p1_shared;
	add.s32 	%r8, %r29, %r28;
	shl.b32 	%r30, %r19, 8;
	add.s32 	%r9, %r27, %r30;
	shl.b32 	%r31, %r20, 5;
	add.s32 	%r32, %r31, %r29;
	add.s32 	%r10, %r32, 16;
	mov.b32 	%r41, 0;
	mov.f32 	%f290, 0f00000000;
	mov.f32 	%f291, %f290;
	mov.f32 	%f292, %f290;
	mov.f32 	%f293, %f290;
	mov.f32 	%f294, %f290;
	mov.f32 	%f295, %f290;
	mov.f32 	%f296, %f290;
	mov.f32 	%f297, %f290;
	mov.f32 	%f298, %f290;
	mov.f32 	%f299, %f290;
	mov.f32 	%f300, %f290;
	mov.f32 	%f301, %f290;
	mov.f32 	%f302, %f290;
	mov.f32 	%f303, %f290;
	mov.f32 	%f304, %f290;
	mov.f32 	%f305, %f290;
	mov.f32 	%f306, %f290;
	mov.f32 	%f307, %f290;
	mov.f32 	%f308, %f290;
	mov.f32 	%f309, %f290;
	mov.f32 	%f310, %f290;
	mov.f32 	%f311, %f290;
	mov.f32 	%f312, %f290;
	mov.f32 	%f313, %f290;
	mov.f32 	%f314, %f290;
	mov.f32 	%f315, %f290;
	mov.f32 	%f316, %f290;
	mov.f32 	%f317, %f290;
	mov.f32 	%f318, %f290;
	mov.f32 	%f319, %f290;
	mov.f32 	%f320, %f290;
	mov.f32 	%f321, %f290;
	mov.f32 	%f322, %f290;
	mov.f32 	%f323, %f290;
	mov.f32 	%f324, %f290;
	mov.f32 	%f325, %f290;
	mov.f32 	%f326, %f290;
	mov.f32 	%f327, %f290;
	mov.f32 	%f328, %f290;
	mov.f32 	%f329, %f290;
	mov.f32 	%f330, %f290;
	mov.f32 	%f331, %f290;
	mov.f32 	%f332, %f290;
	mov.f32 	%f333, %f290;
	mov.f32 	%f334, %f290;
	mov.f32 	%f335, %f290;
	mov.f32 	%f336, %f290;
	mov.f32 	%f337, %f290;
	mov.f32 	%f338, %f290;
	mov.f32 	%f339, %f290;
	mov.f32 	%f340, %f290;
	mov.f32 	%f341, %f290;
	mov.f32 	%f342, %f290;
	mov.f32 	%f343, %f290;
	mov.f32 	%f344, %f290;
	mov.f32 	%f345, %f290;
	mov.f32 	%f346, %f290;
	mov.f32 	%f347, %f290;
	mov.f32 	%f348, %f290;
	mov.f32 	%f349, %f290;
	mov.f32 	%f350, %f290;
	mov.f32 	%f351, %f290;
	mov.f32 	%f352, %f290;
	mov.f32 	%f353, %f290;
$L__BB2_1:
	ld.param.u64 	%rd15, [tvmgen_default_fused_nn_batch_matmul_kernel_param_2];
	ld.param.u64 	%rd14, [tvmgen_default_fused_nn_batch_matmul_kernel_param_1];
	bar.sync 	0;
	shl.b32 	%r34, %r41, 3;
	add.s32 	%r35, %r3, %r34;
	cvta.to.global.u64 	%rd4, %rd14;
	mul.wide.u32 	%rd5, %r35, 4;
	add.s64 	%rd6, %rd4, %rd5;
	ld.global.nc.f32 	%f194, [%rd6];
	st.shared.f32 	[%r7], %f194;
	ld.global.nc.f32 	%f195, [%rd6+3072];
	st.shared.f32 	[%r7+32], %f195;
	ld.global.nc.f32 	%f196, [%rd6+6144];
	st.shared.f32 	[%r7+64], %f196;
	ld.global.nc.f32 	%f197, [%rd6+9216];
	st.shared.f32 	[%r7+96], %f197;
	ld.global.nc.f32 	%f198, [%rd6+12288];
	st.shared.f32 	[%r7+128], %f198;
	ld.global.nc.f32 	%f199, [%rd6+15360];
	st.shared.f32 	[%r7+160], %f199;
	ld.global.nc.f32 	%f200, [%rd6+18432];
	st.shared.f32 	[%r7+192], %f200;
	ld.global.nc.f32 	%f201, [%rd6+21504];
	st.shared.f32 	[%r7+224], %f201;
	mad.lo.s32 	%r36, %r41, 6144, %r6;
	cvta.to.global.u64 	%rd7, %rd15;
	mul.wide.u32 	%rd8, %r36, 4;
	add.s64 	%rd9, %rd7, %rd8;
	ld.global.nc.f32 	%f202, [%rd9];
	st.shared.f32 	[%r8], %f202;
	ld.global.nc.f32 	%f203, [%rd9+4];
	st.shared.f32 	[%r8+4], %f203;
	ld.global.nc.f32 	%f204, [%rd9+8];
	st.shared.f32 	[%r8+8], %f204;
	ld.global.nc.f32 	%f205, [%rd9+12];
	st.shared.f32 	[%r8+12], %f205;
	ld.global.nc.f32 	%f206, [%rd9+16];
	st.shared.f32 	[%r8+16], %f206;
	ld.global.nc.f32 	%f207, [%rd9+20];
	st.shared.f32 	[%r8+20], %f207;
	ld.global.nc.f32 	%f208, [%rd9+24];
	st.shared.f32 	[%r8+24], %f208;
	ld.global.nc.f32 	%f209, [%rd9+28];
	st.shared.f32 	[%r8+28], %f209;
	bar.sync 	0;
	mov.b32 	%r43, 128;
	mov.u32 	%r42, %r10;
$L__BB2_2:
	add.s32 	%r37, %r9, %r43;
	ld.shared.f32 	%f210, [%r37+-128];
	ld.shared.f32 	%f211, [%r37+-96];
	ld.shared.f32 	%f212, [%r37+-64];
	ld.shared.f32 	%f213, [%r37+-32];
	ld.shared.f32 	%f214, [%r37];
	ld.shared.f32 	%f215, [%r37+32];
	ld.shared.f32 	%f216, [%r37+64];
	ld.shared.f32 	%f217, [%r37+96];
	ld.shared.f32 	%f218, [%r42+-16];
	ld.shared.f32 	%f219, [%r42+-12];
	ld.shared.f32 	%f220, [%r42+-8];
	ld.shared.f32 	%f221, [%r42+-4];
	ld.shared.f32 	%f222, [%r42];
	ld.shared.f32 	%f223, [%r42+4];
	ld.shared.f32 	%f224, [%r42+8];
	ld.shared.f32 	%f225, [%r42+12];
	fma.rn.f32 	%f337, %f210, %f218, %f337;
	fma.rn.f32 	%f336, %f210, %f219, %f336;
	fma.rn.f32 	%f335, %f210, %f220, %f335;
	fma.rn.f32 	%f334, %f210, %f221, %f334;
	fma.rn.f32 	%f333, %f210, %f222, %f333;
	fma.rn.f32 	%f332, %f210, %f223, %f332;
	fma.rn.f32 	%f331, %f210, %f224, %f331;
	fma.rn.f32 	%f330, %f210, %f225, %f330;
	fma.rn.f32 	%f329, %f211, %f218, %f329;
	fma.rn.f32 	%f328, %f211, %f219, %f328;
	fma.rn.f32 	%f327, %f211, %f220, %f327;
	fma.rn.f32 	%f326, %f211, %f221, %f326;
	fma.rn.f32 	%f325, %f211, %f222, %f325;
	fma.rn.f32 	%f324, %f211, %f223, %f324;
	fma.rn.f32 	%f323, %f211, %f224, %f323;
	fma.rn.f32 	%f322, %f211, %f225, %f322;
	fma.rn.f32 	%f321, %f212, %f218, %f321;
	fma.rn.f32 	%f320, %f212, %f219, %f320;
	fma.rn.f32 	%f319, %f212, %f220, %f319;
	fma.rn.f32 	%f318, %f212, %f221, %f318;
	fma.rn.f32 	%f317, %f212, %f222, %f317;
	fma.rn.f32 	%f316, %f212, %f223, %f316;
	fma.rn.f32 	%f315, %f212, %f224, %f315;
	fma.rn.f32 	%f314, %f212, %f225, %f314;
	fma.rn.f32 	%f313, %f213, %f218, %f313;
	fma.rn.f32 	%f312, %f213, %f219, %f312;
	fma.rn.f32 	%f311, %f213, %f220, %f311;
	fma.rn.f32 	%f310, %f213, %f221, %f310;
	fma.rn.f32 	%f309, %f213, %f222, %f309;
	fma.rn.f32 	%f308, %f213, %f223, %f308;
	fma.rn.f32 	%f307, %f213, %f224, %f307;
	fma.rn.f32 	%f306, %f213, %f225, %f306;
	fma.rn.f32 	%f305, %f214, %f218, %f305;
	fma.rn.f32 	%f304, %f214, %f219, %f304;
	fma.rn.f32 	%f303, %f214, %f220, %f303;
	fma.rn.f32 	%f302, %f214, %f221, %f302;
	fma.rn.f32 	%f301, %f214, %f222, %f301;
	fma.rn.f32 	%f300, %f214, %f223, %f300;
	fma.rn.f32 	%f299, %f214, %f224, %f299;
	fma.rn.f32 	%f298, %f214, %f225, %f298;
	fma.rn.f32 	%f297, %f215, %f218, %f297;
	fma.rn.f32 	%f296, %f215, %f219, %f296;
	fma.rn.f32 	%f295, %f215, %f220, %f295;
	fma.rn.f32 	%f294, %f215, %f221, %f294;
	fma.rn.f32 	%f293, %f215, %f222, %f293;
	fma.rn.f32 	%f292, %f215, %f223, %f292;
	fma.rn.f32 	%f291, %f215, %f224, %f291;
	fma.rn.f32 	%f290, %f215, %f225, %f290;
	fma.rn.f32 	%f338, %f216, %f218, %f338;
	fma.rn.f32 	%f339, %f216, %f219, %f339;
	fma.rn.f32 	%f340, %f216, %f220, %f340;
	fma.rn.f32 	%f341, %f216, %f221, %f341;
	fma.rn.f32 	%f342, %f216, %f222, %f342;
	fma.rn.f32 	%f343, %f216, %f223, %f343;
	fma.rn.f32 	%f344, %f216, %f224, %f344;
	fma.rn.f32 	%f345, %f216, %f225, %f345;
	fma.rn.f32 	%f346, %f217, %f218, %f346;
	fma.rn.f32 	%f347, %f217, %f219, %f347;
	fma.rn.f32 	%f348, %f217, %f220, %f348;
	fma.rn.f32 	%f349, %f217, %f221, %f349;
	fma.rn.f32 	%f350, %f217, %f222, %f350;
	fma.rn.f32 	%f351, %f217, %f223, %f351;
	fma.rn.f32 	%f352, %f217, %f224, %f352;
	fma.rn.f32 	%f353, %f217, %f225, %f353;
	add.s32 	%r43, %r43, 4;
	add.s32 	%r42, %r42, 256;
	setp.ne.s32 	%p1, %r43, 160;
	@%p1 bra 	$L__BB2_2;
	add.s32 	%r41, %r41, 1;
	setp.ne.s32 	%p2, %r41, 96;
	@%p2 bra 	$L__BB2_1;
	ld.param.u64 	%rd13, [tvmgen_default_fused_nn_batch_matmul_kernel_param_0];
	cvta.to.global.u64 	%rd10, %rd13;
	add.s32 	%r38, %r1, %r2;
	add.s32 	%r39, %r38, %r4;
	add.s32 	%r40, %r39, %r5;
	mul.wide.u32 	%rd11, %r40, 4;
	add.s64 	%rd12, %rd10, %rd11;
	st.global.f32 	[%rd12], %f337;
	st.global.f32 	[%rd12+4], %f336;
	st.global.f32 	[%rd12+8], %f335;
	st.global.f32 	[%rd12+12], %f334;
	st.global.f32 	[%rd12+16], %f333;
	st.global.f32 	[%rd12+20], %f332;
	st.global.f32 	[%rd12+24], %f331;
	st.global.f32 	[%rd12+28], %f330;
	st.global.f32 	[%rd12+3072], %f329;
	st.global.f32 	[%rd12+3076], %f328;
	st.global.f32 	[%rd12+3080], %f327;
	st.global.f32 	[%rd12+3084], %f326;
	st.global.f32 	[%rd12+3088], %f325;
	st.global.f32 	[%rd12+3092], %f324;
	st.global.f32 	[%rd12+3096], %f323;
	st.global.f32 	[%rd12+3100], %f322;
	st.global.f32 	[%rd12+6144], %f321;
	st.global.f32 	[%rd12+6148], %f320;
	st.global.f32 	[%rd12+6152], %f319;
	st.global.f32 	[%rd12+6156], %f318;
	st.global.f32 	[%rd12+6160], %f317;
	st.global.f32 	[%rd12+6164], %f316;
	st.global.f32 	[%rd12+6168], %f315;
	st.global.f32 	[%rd12+6172], %f314;
	st.global.f32 	[%rd12+9216], %f313;
	st.global.f32 	[%rd12+9220], %f312;
	st.global.f32 	[%rd12+9224], %f311;
	st.global.f32 	[%rd12+9228], %f310;
	st.global.f32 	[%rd12+9232], %f309;
	st.global.f32 	[%rd12+9236], %f308;
	st.global.f32 	[%rd12+9240], %f307;
	st.global.f32 	[%rd12+9244], %f306;
	st.global.f32 	[%rd12+12288], %f305;
	st.global.f32 	[%rd12+12292], %f304;
	st.global.f32 	[%rd12+12296], %f303;
	st.global.f32 	[%rd12+12300], %f302;
	st.global.f32 	[%rd12+12304], %f301;
	st.global.f32 	[%rd12+12308], %f300;
	st.global.f32 	[%rd12+12312], %f299;
	st.global.f32 	[%rd12+12316], %f298;
	st.global.f32 	[%rd12+15360], %f297;
	st.global.f32 	[%rd12+15364], %f296;
	st.global.f32 	[%rd12+15368], %f295;
	st.global.f32 	[%rd12+15372], %f294;
	st.global.f32 	[%rd12+15376], %f293;
	st.global.f32 	[%rd12+15380], %f292;
	st.global.f32 	[%rd12+15384], %f291;
	st.global.f32 	[%rd12+15388], %f290;
	st.global.f32 	[%rd12+18432], %f338;
	st.global.f32 	[%rd12+18436], %f339;
	st.global.f32 	[%rd12+18440], %f340;
	st.global.f32 	[%rd12+18444], %f341;
	st.global.f32 	[%rd12+18448], %f342;
	st.global.f32 	[%rd12+18452], %f343;
	st.global.f32 	[%rd12+18456], %f344;
	st.global.f32 	[%rd12+18460], %f345;
	st.global.f32 	[%rd12+21504], %f346;
	st.global.f32 	[%rd12+21508], %f347;
	st.global.f32 	[%rd12+21512], %f348;
	st.global.f32 	[%rd12+21516], %f349;
	st.global.f32 	[%rd12+21520], %f350;
	st.global.f32 	[%rd12+21524], %f351;
	st.global.f32 	[%rd12+21528], %f352;
	st.global.f32 	[%rd12+21532], %f353;
	ret;

}
	// .globl	tvmgen_default_fused_mean_kernel_1
.visible .entry tvmgen_default_fused_mean_kernel_1(
	.param .u64 .ptr .align 1 tvmgen_default_fused_mean_kernel_1_param_0,
	.param .u64 .ptr .align 1 tvmgen_default_fused_mean_kernel_1_param_1
)
.maxntid 128
{
	.reg .b32 	%r<2>;
	.reg .b32 	%f<3>;
	.reg .b64 	%rd<8>;

	ld.param.u64 	%rd1, [tvmgen_default_fused_mean_kernel_1_param_0];
	ld.param.u64 	%rd2, [tvmgen_default_fused_mean_kernel_1_param_1];
	cvta.to.global.u64 	%rd3, %rd1;
	cvta.to.global.u64 	%rd4, %rd2;
	mov.u32 	%r1, %tid.x;
	mul.wide.u32 	%rd5, %r1, 4;
	add.s64 	%rd6, %rd4, %rd5;
	ld.global.nc.f32 	%f1, [%rd6];
	mul.f32 	%f2, %f1, 0f3AAAAAA8;
	add.s64 	%rd7, %rd3, %rd5;
	st.global.f32 	[%rd7], %f2;
	ret;

}
	// .globl	tvmgen_default_fused_nn_batch_matmul_3_kernel
.visible .entry tvmgen_default_fused_nn_batch_matmul_3_kernel(
	.param .u64 .ptr .align 1 tvmgen_default_fused_nn_batch_matmul_3_kernel_param_0,
	.param .u64 .ptr .align 1 tvmgen_default_fused_nn_batch_matmul_3_kernel_param_1,
	.param .u64 .ptr .align 1 tvmgen_default_fused_nn_batch_matmul_3_kernel_param_2
)
.maxntid 64
{
	.reg .pred 	%p<3>;
	.reg .b32 	%r<44>;
	.reg .b32 	%f<354>;
	.reg .b64 	%rd<15>;
	// demoted variable
	.shared .align 4 .b8 _ZZ45tvmgen_default_fused_nn_batch_matmul_3_kernelE9p0_shared[2048];
	// demoted variable
	.shared .align 4 .b8 _ZZ45tvmgen_default_fused_nn_batch_matmul_3_kernelE9p1_shared[2048];
	ld.param.u64 	%rd4, [tvmgen_default_fused_nn_batch_matmul_3_kernel_param_2];
	cvta.to.global.u64 	%rd1, %rd4;
	mov.u32 	%r1, %ctaid.y;
	mov.u32 	%r2, %tid.y;
	mul.lo.s32 	%r17, %r2, 6144;
	mov.u32 	%r18, %tid.x;
	or.b32  	%r19, %r17, %r18;
	mad.lo.s32 	%r3, %r1, 49152, %r19;
	mad.lo.s32 	%r20, %r2, -6080, %r19;
	mov.u32 	%r21, %ctaid.x;
	shl.b32 	%r4, %r21, 6;
	shl.b32 	%r5, %r18, 3;
	mad.lo.s32 	%r22, %r18, 7, %r20;
	shl.b32 	%r23, %r20, 2;
	mov.u32 	%r24, _ZZ45tvmgen_default_fused_nn_batch_matmul_3_kernelE9p0_shared;
	add.s32 	%r6, %r24, %r23;
	shl.b32 	%r25, %r22, 2;
	mov.u32 	%r26, _ZZ45tvmgen_default_fused_nn_batch_matmul_3_kernelE9p1_shared;
	add.s32 	%r7, %r26, %r25;
	shl.b32 	%r27, %r2, 8;
	add.s32 	%r8, %r24, %r27;
	shl.b32 	%r28, %r18, 5;
	add.s32 	%r29, %r28, %r26;
	add.s32 	%r9, %r29, 16;
	mov.b32 	%r41, 0;
	mov.f32 	%f290, 0f00000000;
	mov.f32 	%f291, %f290;
	mov.f32 	%f292, %f290;
	mov.f32 	%f293, %f290;
	mov.f32 	%f294, %f290;
	mov.f32 	%f295, %f290;
	mov.f32 	%f296, %f290;
	mov.f32 	%f297, %f290;
	mov.f32 	%f298, %f290;
	mov.f32 	%f299, %f290;
	mov.f32 	%f300, %f290;
	mov.f32 	%f301, %f290;
	mov.f32 	%f302, %f290;
	mov.f32 	%f303, %f290;
	mov.f32 	%f304, %f290;
	mov.f32 	%f305, %f290;
	mov.f32 	%f306, %f290;
	mov.f32 	%f307, %f290;
	mov.f32 	%f308, %f290;
	mov.f32 	%f309, %f290;
	mov.f32 	%f310, %f290;
	mov.f32 	%f311, %f290;
	mov.f32 	%f312, %f290;
	mov.f32 	%f313, %f290;
	mov.f32 	%f314, %f290;
	mov.f32 	%f315, %f290;
	mov.f32 	%f316, %f290;
	mov.f32 	%f317, %f290;
	mov.f32 	%f318, %f290;
	mov.f32 	%f319, %f290;
	mov.f32 	%f320, %f290;
	mov.f32 	%f321, %f290;
	mov.f32 	%f322, %f290;
	mov.f32 	%f323, %f290;
	mov.f32 	%f324, %f290;
	mov.f32 	%f325, %f290;
	mov.f32 	%f326, %f290;
	mov.f32 	%f327, %f290;
	mov.f32 	%f328, %f290;
	mov.f32 	%f329, %f290;
	mov.f32 	%f330, %f290;
	mov.f32 	%f331, %f290;
	mov.f32 	%f332, %f290;
	mov.f32 	%f333, %f290;
	mov.f32 	%f334, %f290;
	mov.f32 	%f335, %f290;
	mov.f32 	%f336, %f290;
	mov.f32 	%f337, %f290;
	mov.f32 	%f338, %f290;
	mov.f32 	%f339, %f290;
	mov.f32 	%f340, %f290;
	mov.f32 	%f341, %f290;
	mov.f32 	%f342, %f290;
	mov.f32 	%f343, %f290;
	mov.f32 	%f344, %f290;
	mov.f32 	%f345, %f290;
	mov.f32 	%f346, %f290;
	mov.f32 	%f347, %f290;
	mov.f32 	%f348, %f290;
	mov.f32 	%f349, %f290;
	mov.f32 	%f350, %f290;
	mov.f32 	%f351, %f290;
	mov.f32 	%f352, %f290;
	mov.f32 	%f353, %f290;
$L__BB4_1:
	ld.param.u64 	%rd14, [tvmgen_default_fused_nn_batch_matmul_3_kernel_param_1];
	bar.sync 	0;
	shl.b32 	%r31, %r41, 3;
	add.s32 	%r32, %r3, %r31;
	cvta.to.global.u64 	%rd5, %rd14;
	mul.wide.u32 	%rd6, %r32, 4;
	add.s64 	%rd7, %rd5, %rd6;
	ld.global.nc.f32 	%f194, [%rd7];
	st.shared.f32 	[%r6], %f194;
	ld.global.nc.f32 	%f195, [%rd7+3072];
	st.shared.f32 	[%r6+32], %f195;
	ld.global.nc.f32 	%f196, [%rd7+6144];
	st.shared.f32 	[%r6+64], %f196;
	ld.global.nc.f32 	%f197, [%rd7+9216];
	st.shared.f32 	[%r6+96], %f197;
	ld.global.nc.f32 	%f198, [%rd7+12288];
	st.shared.f32 	[%r6+128], %f198;
	ld.global.nc.f32 	%f199, [%rd7+15360];
	st.shared.f32 	[%r6+160], %f199;
	ld.global.nc.f32 	%f200, [%rd7+18432];
	st.shared.f32 	[%r6+192], %f200;
	ld.global.nc.f32 	%f201, [%rd7+21504];
	st.shared.f32 	[%r6+224], %f201;
	mad.lo.s32 	%r33, %r2, 3072, %r4;
	add.s32 	%r34, %r33, %r5;
	mad.lo.s32 	%r35, %r41, 24576, %r34;
	mul.wide.u32 	%rd8, %r35, 4;
	add.s64 	%rd9, %rd1, %rd8;
	ld.global.nc.f32 	%f202, [%rd9];
	st.shared.f32 	[%r7], %f202;
	ld.global.nc.f32 	%f203, [%rd9+4];
	st.shared.f32 	[%r7+4], %f203;
	ld.global.nc.f32 	%f204, [%rd9+8];
	st.shared.f32 	[%r7+8], %f204;
	ld.global.nc.f32 	%f205, [%rd9+12];
	st.shared.f32 	[%r7+12], %f205;
	ld.global.nc.f32 	%f206, [%rd9+16];
	st.shared.f32 	[%r7+16], %f206;
	ld.global.nc.f32 	%f207, [%rd9+20];
	st.shared.f32 	[%r7+20], %f207;
	ld.global.nc.f32 	%f208, [%rd9+24];
	st.shared.f32 	[%r7+24], %f208;
	ld.global.nc.f32 	%f209, [%rd9+28];
	st.shared.f32 	[%r7+28], %f209;
	bar.sync 	0;
	mov.b32 	%r43, 128;
	mov.u32 	%r42, %r9;
$L__BB4_2:
	add.s32 	%r36, %r8, %r43;
	ld.shared.f32 	%f210, [%r36+-128];
	ld.shared.f32 	%f211, [%r36+-96];
	ld.shared.f32 	%f212, [%r36+-64];
	ld.shared.f32 	%f213, [%r36+-32];
	ld.shared.f32 	%f214, [%r36];
	ld.shared.f32 	%f215, [%r36+32];
	ld.shared.f32 	%f216, [%r36+64];
	ld.shared.f32 	%f217, [%r36+96];
	ld.shared.f32 	%f218, [%r42+-16];
	ld.shared.f32 	%f219, [%r42+-12];
	ld.shared.f32 	%f220, [%r42+-8];
	ld.shared.f32 	%f221, [%r42+-4];
	ld.shared.f32 	%f222, [%r42];
	ld.shared.f32 	%f223, [%r42+4];
	ld.shared.f32 	%f224, [%r42+8];
	ld.shared.f32 	%f225, [%r42+12];
	fma.rn.f32 	%f337, %f210, %f218, %f337;
	fma.rn.f32 	%f336, %f210, %f219, %f336;
	fma.rn.f32 	%f335, %f210, %f220, %f335;
	fma.rn.f32 	%f334, %f210, %f221, %f334;
	fma.rn.f32 	%f333, %f210, %f222, %f333;
	fma.rn.f32 	%f332, %f210, %f223, %f332;
	fma.rn.f32 	%f331, %f210, %f224, %f331;
	fma.rn.f32 	%f330, %f210, %f225, %f330;
	fma.rn.f32 	%f329, %f211, %f218, %f329;
	fma.rn.f32 	%f328, %f211, %f219, %f328;
	fma.rn.f32 	%f327, %f211, %f220, %f327;
	fma.rn.f32 	%f326, %f211, %f221, %f326;
	fma.rn.f32 	%f325, %f211, %f222, %f325;
	fma.rn.f32 	%f324, %f211, %f223, %f324;
	fma.rn.f32 	%f323, %f211, %f224, %f323;
	fma.rn.f32 	%f322, %f211, %f225, %f322;
	fma.rn.f32 	%f321, %f212, %f218, %f321;
	fma.rn.f32 	%f320, %f212, %f219, %f320;
	fma.rn.f32 	%f319, %f212, %f220, %f319;
	fma.rn.f32 	%f318, %f212, %f221, %f318;
	fma.rn.f32 	%f317, %f212, %f222, %f317;
	fma.rn.f32 	%f316, %f212, %f223, %f316;
	fma.rn.f32 	%f315, %f212, %f224, %f315;
	fma.rn.f32 	%f314, %f212, %f225, %f314;
	fma.rn.f32 	%f313, %f213, %f218, %f313;
	fma.rn.f32 	%f312, %f213, %f219, %f312;
	fma.rn.f32 	%f311, %f213, %f220, %f311;
	fma.rn.f32 	%f310, %f213, %f221, %f310;
	fma.rn.f32 	%f309, %f213, %f222, %f309;
	fma.rn.f32 	%f308, %f213, %f223, %f308;
	fma.rn.f32 	%f307, %f213, %f224, %f307;
	fma.rn.f32 	%f306, %f213, %f225, %f306;
	fma.rn.f32 	%f305, %f214, %f218, %f305;
	fma.rn.f32 	%f304, %f214, %f219, %f304;
	fma.rn.f32 	%f303, %f214, %f220, %f303;
	fma.rn.f32 	%f302, %f214, %f221, %f302;
	fma.rn.f32 	%f301, %f214, %f222, %f301;
	fma.rn.f32 	%f300, %f214, %f223, %f300;
	fma.rn.f32 	%f299, %f214, %f224, %f299;
	fma.rn.f32 	%f298, %f214, %f225, %f298;
	fma.rn.f32 	%f297, %f215, %f218, %f297;
	fma.rn.f32 	%f296, %f215, %f219, %f296;
	fma.rn.f32 	%f295, %f215, %f220, %f295;
	fma.rn.f32 	%f294, %f215, %f221, %f294;
	fma.rn.f32 	%f293, %f215, %f222, %f293;
	fma.rn.f32 	%f292, %f215, %f223, %f292;
	fma.rn.f32 	%f291, %f215, %f224, %f291;
	fma.rn.f32 	%f290, %f215, %f225, %f290;
	fma.rn.f32 	%f338, %f216, %f218, %f338;
	fma.rn.f32 	%f339, %f216, %f219, %f339;
	fma.rn.f32 	%f340, %f216, %f220, %f340;
	fma.rn.f32 	%f341, %f216, %f221, %f341;
	fma.rn.f32 	%f342, %f216, %f222, %f342;
	fma.rn.f32 	%f343, %f216, %f223, %f343;
	fma.rn.f32 	%f344, %f216, %f224, %f344;
	fma.rn.f32 	%f345, %f216, %f225, %f345;
	fma.rn.f32 	%f346, %f217, %f218, %f346;
	fma.rn.f32 	%f347, %f217, %f219, %f347;
	fma.rn.f32 	%f348, %f217, %f220, %f348;
	fma.rn.f32 	%f349, %f217, %f221, %f349;
	fma.rn.f32 	%f350, %f217, %f222, %f350;
	fma.rn.f32 	%f351, %f217, %f223, %f351;
	fma.rn.f32 	%f352, %f217, %f224, %f352;
	fma.rn.f32 	%f353, %f217, %f225, %f353;
	add.s32 	%r43, %r43, 4;
	add.s32 	%r42, %r42, 256;
	setp.ne.s32 	%p1, %r43, 160;
	@%p1 bra 	$L__BB4_2;
	add.s32 	%r41, %r41, 1;
	setp.ne.s32 	%p2, %r41, 96;
	@%p2 bra 	$L__BB4_1;
	ld.param.u64 	%rd13, [tvmgen_default_fused_nn_batch_matmul_3_kernel_param_0];
	cvta.to.global.u64 	%rd10, %rd13;
	mul.lo.s32 	%r37, %r2, 24576;
	mad.lo.s32 	%r38, %r1, 196608, %r37;
	add.s32 	%r39, %r38, %r4;
	add.s32 	%r40, %r39, %r5;
	mul.wide.u32 	%rd11, %r40, 4;
	add.s64 	%rd12, %rd10, %rd11;
	st.global.f32 	[%rd12], %f337;
	st.global.f32 	[%rd12+4], %f336;
	st.global.f32 	[%rd12+8], %f335;
	st.global.f32 	[%rd12+12], %f334;
	st.global.f32 	[%rd12+16], %f333;
	st.global.f32 	[%rd12+20], %f332;
	st.global.f32 	[%rd12+24], %f331;
	st.global.f32 	[%rd12+28], %f330;
	st.global.f32 	[%rd12+12288], %f329;
	st.global.f32 	[%rd12+12292], %f328;
	st.global.f32 	[%rd12+12296], %f327;
	st.global.f32 	[%rd12+12300], %f326;
	st.global.f32 	[%rd12+12304], %f325;
	st.global.f32 	[%rd12+12308], %f324;
	st.global.f32 	[%rd12+12312], %f323;
	st.global.f32 	[%rd12+12316], %f322;
	st.global.f32 	[%rd12+24576], %f321;
	st.global.f32 	[%rd12+24580], %f320;
	st.global.f32 	[%rd12+24584], %f319;
	st.global.f32 	[%rd12+24588], %f318;
	st.global.f32 	[%rd12+24592], %f317;
	st.global.f32 	[%rd12+24596], %f316;
	st.global.f32 	[%rd12+24600], %f315;
	st.global.f32 	[%rd12+24604], %f314;
	st.global.f32 	[%rd12+36864], %f313;
	st.global.f32 	[%rd12+36868], %f312;
	st.global.f32 	[%rd12+36872], %f311;
	st.global.f32 	[%rd12+36876], %f310;
	st.global.f32 	[%rd12+36880], %f309;
	st.global.f32 	[%rd12+36884], %f308;
	st.global.f32 	[%rd12+36888], %f307;
	st.global.f32 	[%rd12+36892], %f306;
	st.global.f32 	[%rd12+49152], %f305;
	st.global.f32 	[%rd12+49156], %f304;
	st.global.f32 	[%rd12+49160], %f303;
	st.global.f32 	[%rd12+49164], %f302;
	st.global.f32 	[%rd12+49168], %f301;
	st.global.f32 	[%rd12+49172], %f300;
	st.global.f32 	[%rd12+49176], %f299;
	st.global.f32 	[%rd12+49180], %f298;
	st.global.f32 	[%rd12+61440], %f297;
	st.global.f32 	[%rd12+61444], %f296;
	st.global.f32 	[%rd12+61448], %f295;
	st.global.f32 	[%rd12+61452], %f294;
	st.global.f32 	[%rd12+61456], %f293;
	st.global.f32 	[%rd12+61460], %f292;
	st.global.f32 	[%rd12+61464], %f291;
	st.global.f32 	[%rd12+61468], %f290;
	st.global.f32 	[%rd12+73728], %f338;
	st.global.f32 	[%rd12+73732], %f339;
	st.global.f32 	[%rd12+73736], %f340;
	st.global.f32 	[%rd12+73740], %f341;
	st.global.f32 	[%rd12+73744], %f342;
	st.global.f32 	[%rd12+73748], %f343;
	st.global.f32 	[%rd12+73752], %f344;
	st.global.f32 	[%rd12+73756], %f345;
	st.global.f32 	[%rd12+86016], %f346;
	st.global.f32 	[%rd12+86020], %f347;
	st.global.f32 	[%rd12+86024], %f348;
	st.global.f32 	[%rd12+86028], %f349;
	st.global.f32 	[%rd12+86032], %f350;
	st.global.f32 	[%rd12+86036], %f351;
	st.global.f32 	[%rd12+86040], %f352;
	st.global.f32 	[%rd12+86044], %f353;
	ret;

}
	// .globl	tvmgen_default_fused_reshape_squeeze_transpose_reshape_broadcast_to_reshape_kernel
.visible .entry tvmgen_default_fused_reshape_squeeze_transpose_reshape_broadcast_to_reshape_kernel(
	.param .u64 .ptr .align 1 tvmgen_default_fused_reshape_squeeze_transpose_reshape_broadcast_to_reshape_kernel_param_0,
	.param .u64 .ptr .align 1 tvmgen_default_fused_reshape_squeeze_transpose_reshape_broadcast_to_reshape_kernel_param_1
)
.maxntid 1024
{
	.reg .b32 	%r<20>;
	.reg .b32 	%f<2>;
	.reg .b64 	%rd<9>;

	ld.param.u64 	%rd1, [tvmgen_default_fused_reshape_squeeze_transpose_reshape_broadcast_to_reshape_kernel_param_0];
	ld.param.u64 	%rd2, [tvmgen_default_fused_reshape_squeeze_transpose_reshape_broadcast_to_reshape_kernel_param_1];
	cvta.to.global.u64 	%rd3, %rd1;
	cvta.to.global.u64 	%rd4, %rd2;
	mov.u32 	%r1, %ctaid.x;
	shl.b32 	%r2, %r1, 2;
	mov.u32 	%r3, %tid.x;
	shr.u32 	%r4, %r3, 6;
	add.s32 	%r5, %r2, %r4;
	mul.hi.u32 	%r6, %r5, 715827883;
	shr.u32 	%r7, %r6, 1;
	mul.lo.s32 	%r8, %r7, 12;
	sub.s32 	%r9, %r5, %r8;
	shl.b32 	%r10, %r9, 13;
	shr.u32 	%r11, %r3, 8;
	or.b32  	%r12, %r2, %r11;
	mul.hi.u32 	%r13, %r12, 1431655766;
	shl.b32 	%r14, %r13, 6;
	and.b32  	%r15, %r3, 63;
	or.b32  	%r16, %r14, %r15;
	add.s32 	%r17, %r16, %r10;
	mul.wide.u32 	%rd5, %r17, 4;
	add.s64 	%rd6, %rd4, %rd5;
	ld.global.nc.f32 	%f1, [%rd6];
	shl.b32 	%r18, %r1, 10;
	or.b32  	%r19, %r18, %r3;
	mul.wide.u32 	%rd7, %r19, 4;
	add.s64 	%rd8, %rd3, %rd7;
	st.global.f32 	[%rd8], %f1;
	ret;

}
	// .globl	tvmgen_default_fused_nn_dense_add_tanh_kernel
.visible .entry tvmgen_default_fused_nn_dense_add_tanh_kernel(
	.param .u64 .ptr .align 1 tvmgen_default_fused_nn_dense_add_tanh_kernel_param_0,
	.param .u64 .ptr .align 1 tvmgen_default_fused_nn_dense_add_tanh_kernel_param_1,
	.param .u64 .ptr .align 1 tvmgen_default_fused_nn_dense_add_tanh_kernel_param_2,
	.param .u64 .ptr .align 1 tvmgen_default_fused_nn_dense_add_tanh_kernel_param_3
)
.maxntid 64
{
	.reg .pred 	%p<7>;
	.reg .b32 	%r<8>;
	.reg .b32 	%f<74>;
	.reg .b64 	%rd<16>;
	// demoted variable
	.shared .align 4 .b8 _ZZ45tvmgen_default_fused_nn_dense_add_tanh_kernelE8red_buf0[256];
	// demoted variable
	.shared .align 4 .f32 _ZZ45tvmgen_default_fused_nn_dense_add_tanh_kernelE11T_matmul_NT_$_0;
	ld.param.u64 	%rd1, [tvmgen_default_fused_nn_dense_add_tanh_kernel_param_0];
	ld.param.u64 	%rd3, [tvmgen_default_fused_nn_dense_add_tanh_kernel_param_1];
	ld.param.u64 	%rd4, [tvmgen_default_fused_nn_dense_add_tanh_kernel_param_2];
	ld.param.u64 	%rd2, [tvmgen_default_fused_nn_dense_add_tanh_kernel_param_3];
	mov.u32 	%r1, %tid.x;
	mov.u32 	%r2, %ctaid.x;
	mul.lo.s32 	%r4, %r2, 768;
	or.b32  	%r5, %r4, %r1;
	cvta.to.global.u64 	%rd5, %rd3;
	cvta.to.global.u64 	%rd6, %rd4;
	mul.wide.u32 	%rd7, %r1, 4;
	add.s64 	%rd8, %rd5, %rd7;
	ld.global.nc.f32 	%f1, [%rd8];
	mul.wide.u32 	%rd9, %r5, 4;
	add.s64 	%rd10, %rd6, %rd9;
	ld.global.nc.f32 	%f2, [%rd10];
	fma.rn.f32 	%f3, %f1, %f2, 0f00000000;
	ld.global.nc.f32 	%f4, [%rd8+256];
	ld.global.nc.f32 	%f5, [%rd10+256];
	fma.rn.f32 	%f6, %f4, %f5, %f3;
	ld.global.nc.f32 	%f7, [%rd8+512];
	ld.global.nc.f32 	%f8, [%rd10+512];
	fma.rn.f32 	%f9, %f7, %f8, %f6;
	ld.global.nc.f32 	%f10, [%rd8+768];
	ld.global.nc.f32 	%f11, [%rd10+768];
	fma.rn.f32 	%f12, %f10, %f11, %f9;
	ld.global.nc.f32 	%f13, [%rd8+1024];
	ld.global.nc.f32 	%f14, [%rd10+1024];
	fma.rn.f32 	%f15, %f13, %f14, %f12;
	ld.global.nc.f32 	%f16, [%rd8+1280];
	ld.global.nc.f32 	%f17, [%rd10+1280];
	fma.rn.f32 	%f18, %f16, %f17, %f15;
	ld.global.nc.f32 	%f19, [%rd8+1536];
	ld.global.nc.f32 	%f20, [%rd10+1536];
	fma.rn.f32 	%f21, %f19, %f20, %f18;
	ld.global.nc.f32 	%f22, [%rd8+1792];
	ld.global.nc.f32 	%f23, [%rd10+1792];
	fma.rn.f32 	%f24, %f22, %f23, %f21;
	ld.global.nc.f32 	%f25, [%rd8+2048];
	ld.global.nc.f32 	%f26, [%rd10+2048];
	fma.rn.f32 	%f27, %f25, %f26, %f24;
	ld.global.nc.f32 	%f28, [%rd8+2304];
	ld.global.nc.f32 	%f29, [%rd10+2304];
	fma.rn.f32 	%f30, %f28, %f29, %f27;
	ld.global.nc.f32 	%f31, [%rd8+2560];
	ld.global.nc.f32 	%f32, [%rd10+2560];
	fma.rn.f32 	%f33, %f31, %f32, %f30;
	ld.global.nc.f32 	%f34, [%rd8+2816];
	ld.global.nc.f32 	%f35, [%rd10+2816];
	fma.rn.f32 	%f36, %f34, %f35, %f33;
	bar.sync 	0;
	shl.b32 	%r6, %r1, 2;
	mov.u32 	%r7, _ZZ45tvmgen_default_fused_nn_dense_add_tanh_kernelE8red_buf0;
	add.s32 	%r3, %r7, %r6;
	st.volatile.shared.f32 	[%r3], %f36;
	bar.sync 	0;
	setp.gt.u32 	%p1, %r1, 31;
	@%p1 bra 	$L__BB6_2;
	ld.volatile.shared.f32 	%f37, [%r3];
	ld.volatile.shared.f32 	%f38, [%r3+128];
	add.f32 	%f39, %f37, %f38;
	st.volatile.shared.f32 	[%r3], %f39;
$L__BB6_2:
	bar.sync 	0;
	setp.gt.u32 	%p2, %r1, 15;
	@%p2 bra 	$L__BB6_4;
	ld.volatile.shared.f32 	%f40, [%r3];
	ld.volatile.shared.f32 	%f41, [%r3+64];
	add.f32 	%f42, %f40, %f41;
	st.volatile.shared.f32 	[%r3], %f42;
	ld.volatile.shared.f32 	%f43, [%r3];
	ld.volatile.shared.f32 	%f44, [%r3+32];
	add.f32 	%f45, %f43, %f44;
	st.volatile.shared.f32 	[%r3], %f45;
	ld.volatile.shared.f32 	%f46, [%r3];
	ld.volatile.shared.f32 	%f47, [%r3+16];
	add.f32 	%f48, %f46, %f47;
	st.volatile.shared.f32 	[%r3], %f48;
	ld.volatile.shared.f32 	%f49, [%r3];
	ld.volatile.shared.f32 	%f50, [%r3+8];
	add.f32 	%f51, %f49, %f50;
	st.volatile.shared.f32 	[%r3], %f51;
	ld.volatile.shared.f32 	%f52, [%r3];
	ld.volatile.shared.f32 	%f53, [%r3+4];
	add.f32 	%f54, %f52, %f53;
	st.volatile.shared.f32 	[%r3], %f54;
$L__BB6_4:
	bar.sync 	0;
	setp.ne.s32 	%p3, %r1, 0;
	@%p3 bra 	$L__BB6_6;
	ld.volatile.shared.f32 	%f55, [_ZZ45tvmgen_default_fused_nn_dense_add_tanh_kernelE8red_buf0];
	st.shared.f32 	[_ZZ45tvmgen_default_fused_nn_dense_add_tanh_kernelE11T_matmul_NT_$_0], %f55;
$L__BB6_6:
	setp.ne.s32 	%p4, %r1, 0;
	bar.sync 	0;
	@%p4 bra 	$L__BB6_8;
	ld.shared.f32 	%f56, [_ZZ45tvmgen_default_fused_nn_dense_add_tanh_kernelE11T_matmul_NT_$_0];
	cvta.to.global.u64 	%rd11, %rd2;
	mul.wide.u32 	%rd12, %r2, 4;
	add.s64 	%rd13, %rd11, %rd12;
	ld.global.nc.f32 	%f57, [%rd13];
	add.f32 	%f58, %f56, %f57;
	abs.f32 	%f59, %f58;
	mul.f32 	%f60, %f59, 0f4038AA3B;
	ex2.approx.ftz.f32 	%f61, %f60;
	add.f32 	%f62, %f61, 0f3F800000;
	rcp.approx.ftz.f32 	%f63, %f62;
	fma.rn.f32 	%f64, %f63, 0fC0000000, 0f3F800000;
	setp.ge.f32 	%p5, %f59, 0f41102CB4;
	selp.f32 	%f65, 0f3F800000, %f64, %p5;
	copysign.f32 	%f66, %f58, %f65;
	mul.f32 	%f67, %f58, %f58;
	fma.rn.f32 	%f68, %f67, 0f3C80F082, 0fBD563CAE;
	fma.rn.f32 	%f69, %f68, %f67, 0f3E085941;
	fma.rn.f32 	%f70, %f69, %f67, 0fBEAAA9ED;
	fma.rn.f32 	%f71, %f70, %f67, 0f00000000;
	fma.rn.f32 	%f72, %f71, %f58, %f58;
	setp.ge.f32 	%p6, %f59, 0f3F19999A;
	selp.f32 	%f73, %f66, %f72, %p6;
	cvta.to.global.u64 	%rd14, %rd1;
	add.s64 	%rd15, %rd14, %rd12;
	st.global.f32 	[%rd15], %f73;
$L__BB6_8:
	ret;

}
	// .globl	tvmgen_default_fused_reshape_squeeze_add_reshape_transpose_broadcast_to_reshape_kernel
.visible .entry tvmgen_default_fused_reshape_squeeze_add_reshape_transpose_broadcast_to_reshape_kernel(
	.param .u64 .ptr .align 1 tvmgen_default_fused_reshape_squeeze_add_reshape_transpose_broadcast_to_reshape_kernel_param_0,
	.param .u64 .ptr .align 1 tvmgen_default_fused_reshape_squeeze_add_reshape_transpose_broadcast_to_reshape_kernel_param_1,
	.param .u64 .ptr .align 1 tvmgen_default_fused_reshape_squeeze_add_reshape_transpose_broadcast_to_reshape_kernel_param_2
)
.maxntid 1024
{
	.reg .b32 	%r<15>;
	.reg .b32 	%f<4>;
	.reg .b64 	%rd<13>;

	ld.param.u64 	%rd1, [tvmgen_default_fused_reshape_squeeze_add_reshape_transpose_broadcast_to_reshape_kernel_param_0];
	ld.param.u64 	%rd2, [tvmgen_default_fused_reshape_squeeze_add_reshape_transpose_broadcast_to_reshape_kernel_param_1];
	ld.param.u64 	%rd3, [tvmgen_default_fused_reshape_squeeze_add_reshape_transpose_broadcast_to_reshape_kernel_param_2];
	cvta.to.global.u64 	%rd4, %rd1;
	cvta.to.global.u64 	%rd5, %rd3;
	cvta.to.global.u64 	%rd6, %rd2;
	mov.u32 	%r1, %ctaid.x;
	and.b32  	%r2, %r1, 7;
	mov.u32 	%r3, %tid.x;
	shr.u32 	%r4, %r3, 6;
	mul.lo.s32 	%r5, %r4, 768;
	shl.b32 	%r6, %r1, 3;
	and.b32  	%r7, %r6, 2147483584;
	and.b32  	%r8, %r3, 63;
	or.b32  	%r9, %r5, %r8;
	mad.lo.s32 	%r10, %r2, 12288, %r9;
	add.s32 	%r11, %r10, %r7;
	mul.wide.u32 	%rd7, %r11, 4;
	add.s64 	%rd8, %rd6, %rd7;
	ld.global.nc.f32 	%f1, [%rd8];
	or.b32  	%r12, %r7, %r8;
	mul.wide.u32 	%rd9, %r12, 4;
	add.s64 	%rd10, %rd5, %rd9;
	ld.global.nc.f32 	%f2, [%rd10];
	add.f32 	%f3, %f1, %f2;
	shl.b32 	%r13, %r1, 10;
	or.b32  	%r14, %r13, %r3;
	mul.wide.u32 	%rd11, %r14, 4;
	add.s64 	%rd12, %rd4, %rd11;
	st.global.f32 	[%rd12], %f3;
	ret;

}
	// .globl	tvmgen_default_fused_variance_kernel
.visible .entry tvmgen_default_fused_variance_kernel(
	.param .u64 .ptr .align 1 tvmgen_default_fused_variance_kernel_param_0,
	.param .u64 .ptr .align 1 tvmgen_default_fused_variance_kernel_param_1,
	.param .u64 .ptr .align 1 tvmgen_default_fused_variance_kernel_param_2
)
.maxntid 1024
{
	.reg .pred 	%p<8>;
	.reg .b32 	%r<22>;
	.reg .b32 	%f<84>;
	.reg .b64 	%rd<13>;

	ld.param.u64 	%rd1, [tvmgen_default_fused_variance_kernel_param_0];
	ld.param.u64 	%rd2, [tvmgen_default_fused_variance_kernel_param_1];
	ld.param.u64 	%rd3, [tvmgen_default_fused_variance_kernel_param_2];
	cvta.to.global.u64 	%rd4, %rd3;
	mov.u32 	%r4, %ctaid.x;
	mov.u32 	%r5, %tid.y;
	mov.u32 	%r6, %tid.x;
	mad.lo.s32 	%r7, %r5, 768, %r6;
	mad.lo.s32 	%r8, %r4, 24576, %r7;
	shl.b32 	%r9, %r4, 5;
	add.s32 	%r1, %r9, %r5;
	mul.wide.u32 	%rd5, %r1, 4;
	add.s64 	%rd6, %rd4, %rd5;
	ld.global.nc.f32 	%f1, [%rd6];
	cvta.to.global.u64 	%rd7, %rd2;
	mul.wide.u32 	%rd8, %r8, 4;
	add.s64 	%rd9, %rd7, %rd8;
	ld.global.nc.f32 	%f2, [%rd9];
	sub.f32 	%f3, %f2, %f1;
	fma.rn.f32 	%f4, %f3, %f3, 0f00000000;
	ld.global.nc.f32 	%f5, [%rd9+128];
	sub.f32 	%f6, %f5, %f1;
	fma.rn.f32 	%f7, %f6, %f6, %f4;
	ld.global.nc.f32 	%f8, [%rd9+256];
	sub.f32 	%f9, %f8, %f1;
	fma.rn.f32 	%f10, %f9, %f9, %f7;
	ld.global.nc.f32 	%f11, [%rd9+384];
	sub.f32 	%f12, %f11, %f1;
	fma.rn.f32 	%f13, %f12, %f12, %f10;
	ld.global.nc.f32 	%f14, [%rd9+512];
	sub.f32 	%f15, %f14, %f1;
	fma.rn.f32 	%f16, %f15, %f15, %f13;
	ld.global.nc.f32 	%f17, [%rd9+640];
	sub.f32 	%f18, %f17, %f1;
	fma.rn.f32 	%f19, %f18, %f18, %f16;
	ld.global.nc.f32 	%f20, [%rd9+768];
	sub.f32 	%f21, %f20, %f1;
	fma.rn.f32 	%f22, %f21, %f21, %f19;
	ld.global.nc.f32 	%f23, [%rd9+896];
	sub.f32 	%f24, %f23, %f1;
	fma.rn.f32 	%f25, %f24, %f24, %f22;
	ld.global.nc.f32 	%f26, [%rd9+1024];
	sub.f32 	%f27, %f26, %f1;
	fma.rn.f32 	%f28, %f27, %f27, %f25;
	ld.global.nc.f32 	%f29, [%rd9+1152];
	sub.f32 	%f30, %f29, %f1;
	fma.rn.f32 	%f31, %f30, %f30, %f28;
	ld.global.nc.f32 	%f32, [%rd9+1280];
	sub.f32 	%f33, %f32, %f1;
	fma.rn.f32 	%f34, %f33, %f33, %f31;
	ld.global.nc.f32 	%f35, [%rd9+1408];
	sub.f32 	%f36, %f35, %f1;
	fma.rn.f32 	%f37, %f36, %f36, %f34;
	ld.global.nc.f32 	%f38, [%rd9+1536];
	sub.f32 	%f39, %f38, %f1;
	fma.rn.f32 	%f40, %f39, %f39, %f37;
	ld.global.nc.f32 	%f41, [%rd9+1664];
	sub.f32 	%f42, %f41, %f1;
	fma.rn.f32 	%f43, %f42, %f42, %f40;
	ld.global.nc.f32 	%f44, [%rd9+1792];
	sub.f32 	%f45, %f44, %f1;
	fma.rn.f32 	%f46, %f45, %f45, %f43;
	ld.global.nc.f32 	%f47, [%rd9+1920];
	sub.f32 	%f48, %f47, %f1;
	fma.rn.f32 	%f49, %f48, %f48, %f46;
	ld.global.nc.f32 	%f50, [%rd9+2048];
	sub.f32 	%f51, %f50, %f1;
	fma.rn.f32 	%f52, %f51, %f51, %f49;
	ld.global.nc.f32 	%f53, [%rd9+2176];
	sub.f32 	%f54, %f53, %f1;
	fma.rn.f32 	%f55, %f54, %f54, %f52;
	ld.global.nc.f32 	%f56, [%rd9+2304];
	sub.f32 	%f57, %f56, %f1;
	fma.rn.f32 	%f58, %f57, %f57, %f55;
	ld.global.nc.f32 	%f59, [%rd9+2432];
	sub.f32 	%f60, %f59, %f1;
	fma.rn.f32 	%f61, %f60, %f60, %f58;
	ld.global.nc.f32 	%f62, [%rd9+2560];
	sub.f32 	%f63, %f62, %f1;
	fma.rn.f32 	%f64, %f63, %f63, %f61;
	ld.global.nc.f32 	%f65, [%rd9+2688];
	sub.f32 	%f66, %f65, %f1;
	fma.rn.f32 	%f67, %f66, %f66, %f64;
	ld.global.nc.f32 	%f68, [%rd9+2816];
	sub.f32 	%f69, %f68, %f1;
	fma.rn.f32 	%f70, %f69, %f69, %f67;
	ld.global.nc.f32 	%f71, [%rd9+2944];
	sub.f32 	%f72, %f71, %f1;
	fma.rn.f32 	%f73, %f72, %f72, %f70;
	// begin inline asm
	activemask.b32 %r3;
	// end inline asm
	mov.b32 	%r10, %f73;
	shfl.sync.down.b32	%r11|%p1, %r10, 16, 31, 0;
	mov.b32 	%f74, %r11;
	add.f32 	%f75, %f73, %f74;
	mov.b32 	%r12, %f75;
	shfl.sync.down.b32	%r13|%p2, %r12, 8, 31, 0;
	mov.b32 	%f76, %r13;
	add.f32 	%f77, %f75, %f76;
	mov.b32 	%r14, %f77;
	shfl.sync.down.b32	%r15|%p3, %r14, 4, 31, 0;
	mov.b32 	%f78, %r15;
	add.f32 	%f79, %f77, %f78;
	mov.b32 	%r16, %f79;
	shfl.sync.down.b32	%r17|%p4, %r16, 2, 31, 0;
	mov.b32 	%f80, %r17;
	add.f32 	%f81, %f79, %f80;
	mov.b32 	%r18, %f81;
	shfl.sync.down.b32	%r19|%p5, %r18, 1, 31, 0;
	mov.b32 	%f82, %r19;
	add.f32 	%f83, %f81, %f82;
	shl.b32 	%r20, %r5, 5;
	mov.b32 	%r21, %f83;
	shfl.sync.idx.b32	%r2|%p6, %r21, %r20, 31, 0;
	setp.ne.s32 	%p7, %r6, 0;
	@%p7 bra 	$L__BB8_2;
	cvta.to.global.u64 	%rd10, %rd1;
	add.s64 	%rd12, %rd10, %rd5;
	st.global.u32 	[%rd12], %r2;
$L__BB8_2:
	ret;

}
	// .globl	tvmgen_default_fused_reshape_squeeze_divide_add_kernel
.visible .entry tvmgen_default_fused_reshape_squeeze_divide_add_kernel(
	.param .u64 .ptr .align 1 tvmgen_default_fused_reshape_squeeze_divide_add_kernel_param_0,
	.param .u64 .ptr .align 1 tvmgen_default_fused_reshape_squeeze_divide_add_kernel_param_1,
	.param .u64 .ptr .align 1 tvmgen_default_fused_reshape_squeeze_divide_add_kernel_param_2
)
.maxntid 1024
{
	.reg .b32 	%r<6>;
	.reg .b32 	%f<4>;
	.reg .b64 	%rd<13>;

	ld.param.u64 	%rd1, [tvmgen_default_fused_reshape_squeeze_divide_add_kernel_param_0];
	ld.param.u64 	%rd2, [tvmgen_default_fused_reshape_squeeze_divide_add_kernel_param_1];
	ld.param.u64 	%rd3, [tvmgen_default_fused_reshape_squeeze_divide_add_kernel_param_2];
	cvta.to.global.u64 	%rd4, %rd1;
	cvta.to.global.u64 	%rd5, %rd3;
	cvta.to.global.u64 	%rd6, %rd2;
	mov.u32 	%r1, %ctaid.x;
	shl.b32 	%r2, %r1, 10;
	mov.u32 	%r3, %tid.x;
	or.b32  	%r4, %r2, %r3;
	mul.wide.u32 	%rd7, %r4, 4;
	add.s64 	%rd8, %rd6, %rd7;
	ld.global.nc.f32 	%f1, [%rd8];
	shl.b32 	%r5, %r3, 2;
	cvt.u64.u32 	%rd9, %r5;
	and.b64  	%rd10, %rd9, 508;
	add.s64 	%rd11, %rd5, %rd10;
	ld.global.nc.f32 	%f2, [%rd11];
	fma.rn.f32 	%f3, %f1, 0f3E000000, %f2;
	add.s64 	%rd12, %rd4, %rd7;
	st.global.f32 	[%rd12], %f3;
	ret;

}
	// .globl	tvmgen_default_fused_nn_batch_matmul_1_kernel
.visible .entry tvmgen_default_fused_nn_batch_matmul_1_kernel(
	.param .u64 .ptr .align 1 tvmgen_default_fused_nn_batch_matmul_1_kernel_param_0,
	.param .u64 .ptr .align 1 tvmgen_default_fused_nn_batch_matmul_1_kernel_param_1,
	.param .u64 .ptr .align 1 tvmgen_default_fused_nn_batch_matmul_1_kernel_param_2
)
.maxntid 64
{
	.reg .pred 	%p<3>;
	.reg .b32 	%r<56>;
	.reg .b32 	%f<354>;
	.reg .b64 	%rd<16>;
	// demoted variable
	.shared .align 4 .b8 _ZZ45tvmgen_default_fused_nn_batch_matmul_1_kernelE9p0_shared[2048];
	// demoted variable
	.shared .align 4 .b8 _ZZ45tvmgen_default_fused_nn_batch_matmul_1_kernelE9p1_shared[2048];
	mov.u32 	%r1, %ctaid.z;
	shl.b32 	%r18, %r1, 13;
	mov.u32 	%r2, %ctaid.y;
	shl.b32 	%r19, %r2, 12;
	mov.u32 	%r3, %tid.y;
	shl.b32 	%r20, %r3, 9;
	mov.u32 	%r21, %tid.x;
	or.b32  	%r22, %r19, %r21;
	add.s32 	%r23, %r22, %r18;
	add.s32 	%r4, %r23, %r20;
	shl.b32 	%r24, %r3, 6;
	or.b32  	%r25, %r24, %r21;
	mov.u32 	%r26, %ctaid.x;
	shl.b32 	%r5, %r26, 6;
	shl.b32 	%r6, %r21, 3;
	mad.lo.s32 	%r27, %r21, 7, %r25;
	shl.b32 	%r28, %r25, 2;
	mov.u32 	%r29, _ZZ45tvmgen_default_fused_nn_batch_matmul_1_kernelE9p0_shared;
	add.s32 	%r7, %r29, %r28;
	shl.b32 	%r30, %r27, 2;
	mov.u32 	%r31, _ZZ45tvmgen_default_fused_nn_batch_matmul_1_kernelE9p1_shared;
	add.s32 	%r8, %r31, %r30;
	shl.b32 	%r32, %r3, 8;
	add.s32 	%r9, %r29, %r32;
	shl.b32 	%r33, %r21, 5;
	add.s32 	%r34, %r33, %r31;
	add.s32 	%r10, %r34, 16;
	mov.b32 	%r53, 0;
	mov.f32 	%f290, 0f00000000;
	mov.f32 	%f291, %f290;
	mov.f32 	%f292, %f290;
	mov.f32 	%f293, %f290;
	mov.f32 	%f294, %f290;
	mov.f32 	%f295, %f290;
	mov.f32 	%f296, %f290;
	mov.f32 	%f297, %f290;
	mov.f32 	%f298, %f290;
	mov.f32 	%f299, %f290;
	mov.f32 	%f300, %f290;
	mov.f32 	%f301, %f290;
	mov.f32 	%f302, %f290;
	mov.f32 	%f303, %f290;
	mov.f32 	%f304, %f290;
	mov.f32 	%f305, %f290;
	mov.f32 	%f306, %f290;
	mov.f32 	%f307, %f290;
	mov.f32 	%f308, %f290;
	mov.f32 	%f309, %f290;
	mov.f32 	%f310, %f290;
	mov.f32 	%f311, %f290;
	mov.f32 	%f312, %f290;
	mov.f32 	%f313, %f290;
	mov.f32 	%f314, %f290;
	mov.f32 	%f315, %f290;
	mov.f32 	%f316, %f290;
	mov.f32 	%f317, %f290;
	mov.f32 	%f318, %f290;
	mov.f32 	%f319, %f290;
	mov.f32 	%f320, %f290;
	mov.f32 	%f321, %f290;
	mov.f32 	%f322, %f290;
	mov.f32 	%f323, %f290;
	mov.f32 	%f324, %f290;
	mov.f32 	%f325, %f290;
	mov.f32 	%f326, %f290;
	mov.f32 	%f327, %f290;
	mov.f32 	%f328, %f290;
	mov.f32 	%f329, %f290;
	mov.f32 	%f330, %f290;
	mov.f32 	%f331, %f290;
	mov.f32 	%f332, %f290;
	mov.f32 	%f333, %f290;
	mov.f32 	%f334, %f290;
	mov.f32 	%f335, %f290;
	mov.f32 	%f336, %f290;
	mov.f32 	%f337, %f290;
	mov.f32 	%f338, %f290;
	mov.f32 	%f339, %f290;
	mov.f32 	%f340, %f290;
	mov.f32 	%f341, %f290;
	mov.f32 	%f342, %f290;
	mov.f32 	%f343, %f290;
	mov.f32 	%f344, %f290;
	mov.f32 	%f345, %f290;
	mov.f32 	%f346, %f290;
	mov.f32 	%f347, %f290;
	mov.f32 	%f348, %f290;
	mov.f32 	%f349, %f290;
	mov.f32 	%f350, %f290;
	mov.f32 	%f351, %f290;
	mov.f32 	%f352, %f290;
	mov.f32 	%f353, %f290;
$L__BB10_1:
	ld.param.u64 	%rd15, [tvmgen_default_fused_nn_batch_matmul_1_kernel_param_2];
	ld.param.u64 	%rd14, [tvmgen_default_fused_nn_batch_matmul_1_kernel_param_1];
	bar.sync 	0;
	shl.b32 	%r36, %r53, 3;
	add.s32 	%r37, %r4, %r36;
	cvta.to.global.u64 	%rd4, %rd14;
	mul.wide.u32 	%rd5, %r37, 4;
	add.s64 	%rd6, %rd4, %rd5;
	ld.global.nc.f32 	%f194, [%rd6];
	st.shared.f32 	[%r7], %f194;
	ld.global.nc.f32 	%f195, [%rd6+256];
	st.shared.f32 	[%r7+32], %f195;
	ld.global.nc.f32 	%f196, [%rd6+512];
	st.shared.f32 	[%r7+64], %f196;
	ld.global.nc.f32 	%f197, [%rd6+768];
	st.shared.f32 	[%r7+96], %f197;
	ld.global.nc.f32 	%f198, [%rd6+1024];
	st.shared.f32 	[%r7+128], %f198;
	ld.global.nc.f32 	%f199, [%rd6+1280];
	st.shared.f32 	[%r7+160], %f199;
	ld.global.nc.f32 	%f200, [%rd6+1536];
	st.shared.f32 	[%r7+192], %f200;
	ld.global.nc.f32 	%f201, [%rd6+1792];
	st.shared.f32 	[%r7+224], %f201;
	shl.b32 	%r38, %r53, 10;
	shl.b32 	%r39, %r3, 7;
	shl.b32 	%r40, %r1, 13;
	or.b32  	%r41, %r39, %r40;
	add.s32 	%r42, %r41, %r5;
	add.s32 	%r43, %r42, %r6;
	add.s32 	%r44, %r43, %r38;
	cvta.to.global.u64 	%rd7, %rd15;
	mul.wide.u32 	%rd8, %r44, 4;
	add.s64 	%rd9, %rd7, %rd8;
	ld.global.nc.f32 	%f202, [%rd9];
	st.shared.f32 	[%r8], %f202;
	ld.global.nc.f32 	%f203, [%rd9+4];
	st.shared.f32 	[%r8+4], %f203;
	ld.global.nc.f32 	%f204, [%rd9+8];
	st.shared.f32 	[%r8+8], %f204;
	ld.global.nc.f32 	%f205, [%rd9+12];
	st.shared.f32 	[%r8+12], %f205;
	ld.global.nc.f32 	%f206, [%rd9+16];
	st.shared.f32 	[%r8+16], %f206;
	ld.global.nc.f32 	%f207, [%rd9+20];
	st.shared.f32 	[%r8+20], %f207;
	ld.global.nc.f32 	%f208, [%rd9+24];
	st.shared.f32 	[%r8+24], %f208;
	ld.global.nc.f32 	%f209, [%rd9+28];
	st.shared.f32 	[%r8+28], %f209;
	bar.sync 	0;
	mov.b32 	%r55, 128;
	mov.u32 	%r54, %r10;
$L__BB10_2:
	add.s32 	%r45, %r9, %r55;
	ld.shared.f32 	%f210, [%r45+-128];
	ld.shared.f32 	%f211, [%r45+-96];
	ld.shared.f32 	%f212, [%r45+-64];
	ld.shared.f32 	%f213, [%r45+-32];
	ld.shared.f32 	%f214, [%r45];
	ld.shared.f32 	%f215, [%r45+32];
	ld.shared.f32 	%f216, [%r45+64];
	ld.shared.f32 	%f217, [%r45+96];
	ld.shared.f32 	%f218, [%r54+-16];
	ld.shared.f32 	%f219, [%r54+-12];
	ld.shared.f32 	%f220, [%r54+-8];
	ld.shared.f32 	%f221, [%r54+-4];
	ld.shared.f32 	%f222, [%r54];
	ld.shared.f32 	%f223, [%r54+4];
	ld.shared.f32 	%f224, [%r54+8];
	ld.shared.f32 	%f225, [%r54+12];
	fma.rn.f32 	%f337, %f210, %f218, %f337;
	fma.rn.f32 	%f336, %f210, %f219, %f336;
	fma.rn.f32 	%f335, %f210, %f220, %f335;
	fma.rn.f32 	%f334, %f210, %f221, %f334;
	fma.rn.f32 	%f333, %f210, %f222, %f333;
	fma.rn.f32 	%f332, %f210, %f223, %f332;
	fma.rn.f32 	%f331, %f210, %f224, %f331;
	fma.rn.f32 	%f330, %f210, %f225, %f330;
	fma.rn.f32 	%f329, %f211, %f218, %f329;
	fma.rn.f32 	%f328, %f211, %f219, %f328;
	fma.rn.f32 	%f327, %f211, %f220, %f327;
	fma.rn.f32 	%f326, %f211, %f221, %f326;
	fma.rn.f32 	%f325, %f211, %f222, %f325;
	fma.rn.f32 	%f324, %f211, %f223, %f324;
	fma.rn.f32 	%f323, %f211, %f224, %f323;
	fma.rn.f32 	%f322, %f211, %f225, %f322;
	fma.rn.f32 	%f321, %f212, %f218, %f321;
	fma.rn.f32 	%f320, %f212, %f219, %f320;
	fma.rn.f32 	%f319, %f212, %f220, %f319;
	fma.rn.f32 	%f318, %f212, %f221, %f318;
	fma.rn.f32 	%f317, %f212, %f222, %f317;
	fma.rn.f32 	%f316, %f212, %f223, %f316;
	fma.rn.f32 	%f315, %f212, %f224, %f315;
	fma.rn.f32 	%f314, %f212, %f225, %f314;
	fma.rn.f32 	%f313, %f213, %f218, %f313;
	fma.rn.f32 	%f312, %f213, %f219, %f312;
	fma.rn.f32 	%f311, %f213, %f220, %f311;
	fma.rn.f32 	%f310, %f213, %f221, %f310;
	fma.rn.f32 	%f309, %f213, %f222, %f309;
	fma.rn.f32 	%f308, %f213, %f223, %f308;
	fma.rn.f32 	%f307, %f213, %f224, %f307;
	fma.rn.f32 	%f306, %f213, %f225, %f306;
	fma.rn.f32 	%f305, %f214, %f218, %f305;
	fma.rn.f32 	%f304, %f214, %f219, %f304;
	fma.rn.f32 	%f303, %f214, %f220, %f303;
	fma.rn.f32 	%f302, %f214, %f221, %f302;
	fma.rn.f32 	%f301, %f214, %f222, %f301;
	fma.rn.f32 	%f300, %f214, %f223, %f300;
	fma.rn.f32 	%f299, %f214, %f224, %f299;
	fma.rn.f32 	%f298, %f214, %f225, %f298;
	fma.rn.f32 	%f297, %f215, %f218, %f297;
	fma.rn.f32 	%f296, %f215, %f219, %f296;
	fma.rn.f32 	%f295, %f215, %f220, %f295;
	fma.rn.f32 	%f294, %f215, %f221, %f294;
	fma.rn.f32 	%f293, %f215, %f222, %f293;
	fma.rn.f32 	%f292, %f215, %f223, %f292;
	fma.rn.f32 	%f291, %f215, %f224, %f291;
	fma.rn.f32 	%f290, %f215, %f225, %f290;
	fma.rn.f32 	%f338, %f216, %f218, %f338;
	fma.rn.f32 	%f339, %f216, %f219, %f339;
	fma.rn.f32 	%f340, %f216, %f220, %f340;
	fma.rn.f32 	%f341, %f216, %f221, %f341;
	fma.rn.f32 	%f342, %f216, %f222, %f342;
	fma.rn.f32 	%f343, %f216, %f223, %f343;
	fma.rn.f32 	%f344, %f216, %f224, %f344;
	fma.rn.f32 	%f345, %f216, %f225, %f345;
	fma.rn.f32 	%f346, %f217, %f218, %f346;
	fma.rn.f32 	%f347, %f217, %f219, %f347;
	fma.rn.f32 	%f348, %f217, %f220, %f348;
	fma.rn.f32 	%f349, %f217, %f221, %f349;
	fma.rn.f32 	%f350, %f217, %f222, %f350;
	fma.rn.f32 	%f351, %f217, %f223, %f351;
	fma.rn.f32 	%f352, %f217, %f224, %f352;
	fma.rn.f32 	%f353, %f217, %f225, %f353;
	add.s32 	%r55, %r55, 4;
	add.s32 	%r54, %r54, 256;
	setp.ne.s32 	%p1, %r55, 160;
	@%p1 bra 	$L__BB10_2;
	add.s32 	%r53, %r53, 1;
	setp.ne.s32 	%p2, %r53, 8;
	@%p2 bra 	$L__BB10_1;
	ld.param.u64 	%rd13, [tvmgen_default_fused_nn_batch_matmul_1_kernel_param_0];
	cvta.to.global.u64 	%rd10, %rd13;
	shl.b32 	%r46, %r1, 14;
	shl.b32 	%r47, %r2, 13;
	add.s32 	%r48, %r46, %r47;
	shl.b32 	%r49, %r3, 10;
	add.s32 	%r50, %r48, %r49;
	add.s32 	%r51, %r50, %r5;
	add.s32 	%r52, %r51, %r6;
	mul.wide.u32 	%rd11, %r52, 4;
	add.s64 	%rd12, %rd10, %rd11;
	st.global.f32 	[%rd12], %f337;
	st.global.f32 	[%rd12+4], %f336;
	st.global.f32 	[%rd12+8], %f335;
	st.global.f32 	[%rd12+12], %f334;
	st.global.f32 	[%rd12+16], %f333;
	st.global.f32 	[%rd12+20], %f332;
	st.global.f32 	[%rd12+24], %f331;
	st.global.f32 	[%rd12+28], %f330;
	st.global.f32 	[%rd12+512], %f329;
	st.global.f32 	[%rd12+516], %f328;
	st.global.f32 	[%rd12+520], %f327;
	st.global.f32 	[%rd12+524], %f326;
	st.global.f32 	[%rd12+528], %f325;
	st.global.f32 	[%rd12+532], %f324;
	st.global.f32 	[%rd12+536], %f323;
	st.global.f32 	[%rd12+540], %f322;
	st.global.f32 	[%rd12+1024], %f321;
	st.global.f32 	[%rd12+1028], %f320;
	st.global.f32 	[%rd12+1032], %f319;
	st.global.f32 	[%rd12+1036], %f318;
	st.global.f32 	[%rd12+1040], %f317;
	st.global.f32 	[%rd12+1044], %f316;
	st.global.f32 	[%rd12+1048], %f315;
	st.global.f32 	[%rd12+1052], %f314;
	st.global.f32 	[%rd12+1536], %f313;
	st.global.f32 	[%rd12+1540], %f312;
	st.global.f32 	[%rd12+1544], %f311;
	st.global.f32 	[%rd12+1548], %f310;
	st.global.f32 	[%rd12+1552], %f309;
	st.global.f32 	[%rd12+1556], %f308;
	st.global.f32 	[%rd12+1560], %f307;
	st.global.f32 	[%rd12+1564], %f306;
	st.global.f32 	[%rd12+2048], %f305;
	st.global.f32 	[%rd12+2052], %f304;
	st.global.f32 	[%rd12+2056], %f303;
	st.global.f32 	[%rd12+2060], %f302;
	st.global.f32 	[%rd12+2064], %f301;
	st.global.f32 	[%rd12+2068], %f300;
	st.global.f32 	[%rd12+2072], %f299;
	st.global.f32 	[%rd12+2076], %f298;
	st.global.f32 	[%rd12+2560], %f297;
	st.global.f32 	[%rd12+2564], %f296;
	st.global.f32 	[%rd12+2568], %f295;
	st.global.f32 	[%rd12+2572], %f294;
	st.global.f32 	[%rd12+2576], %f293;
	st.global.f32 	[%rd12+2580], %f292;
	st.global.f32 	[%rd12+2584], %f291;
	st.global.f32 	[%rd12+2588], %f290;
	st.global.f32 	[%rd12+3072], %f338;
	st.global.f32 	[%rd12+3076], %f339;
	st.global.f32 	[%rd12+3080], %f340;
	st.global.f32 	[%rd12+3084], %f341;
	st.global.f32 	[%rd12+3088], %f342;
	st.global.f32 	[%rd12+3092], %f343;
	st.global.f32 	[%rd12+3096], %f344;
	st.global.f32 	[%rd12+3100], %f345;
	st.global.f32 	[%rd12+3584], %f346;
	st.global.f32 	[%rd12+3588], %f347;
	st.global.f32 	[%rd12+3592], %f348;
	st.global.f32 	[%rd12+3596], %f349;
	st.global.f32 	[%rd12+3600], %f350;
	st.global.f32 	[%rd12+3604], %f351;
	st.global.f32 	[%rd12+3608], %f352;
	st.global.f32 	[%rd12+3612], %f353;
	ret;

}
	// .globl	tvmgen_default_fused_reshape_squeeze_add_reshape_transpose_broadcast_to_reshape_1_kernel
.visible .entry tvmgen_default_fused_reshape_squeeze_add_reshape_transpose_broadcast_to_reshape_1_kernel(
	.param .u64 .ptr .align 1 tvmgen_default_fused_reshape_squeeze_add_reshape_transpose_broadcast_to_reshape_1_kernel_param_0,
	.param .u64 .ptr .align 1 tvmgen_default_fused_reshape_squeeze_add_reshape_transpose_broadcast_to_reshape_1_kernel_param_1,
	.param .u64 .ptr .align 1 tvmgen_default_fused_reshape_squeeze_add_reshape_transpose_broadcast_to_reshape_1_kernel_param_2
)
.maxntid 1024
{
	.reg .b32 	%r<10>;
	.reg .b32 	%f<4>;
	.reg .b64 	%rd<13>;

	ld.param.u64 	%rd1, [tvmgen_default_fused_reshape_squeeze_add_reshape_transpose_broadcast_to_reshape_1_kernel_param_0];
	ld.param.u64 	%rd2, [tvmgen_default_fused_reshape_squeeze_add_reshape_transpose_broadcast_to_reshape_1_kernel_param_1];
	ld.param.u64 	%rd3, [tvmgen_default_fused_reshape_squeeze_add_reshape_transpose_broadcast_to_reshape_1_kernel_param_2];
	cvta.to.global.u64 	%rd4, %rd1;
	cvta.to.global.u64 	%rd5, %rd3;
	cvta.to.global.u64 	%rd6, %rd2;
	mov.u32 	%r1, %tid.x;
	and.b32  	%r2, %r1, 127;
	mov.u32 	%r3, %ctaid.x;
	shl.b32 	%r4, %r3, 3;
	shr.u32 	%r5, %r1, 7;
	or.b32  	%r6, %r5, %r4;
	mad.lo.s32 	%r7, %r2, 768, %r6;
	mul.wide.u32 	%rd7, %r7, 4;
	add.s64 	%rd8, %rd6, %rd7;
	ld.global.nc.f32 	%f1, [%rd8];
	mul.wide.u32 	%rd9, %r6, 4;
	add.s64 	%rd10, %rd5, %rd9;
	ld.global.nc.f32 	%f2, [%rd10];
	add.f32 	%f3, %f1, %f2;
	shl.b32 	%r8, %r3, 10;
	or.b32  	%r9, %r8, %r1;
	mul.wide.u32 	%rd11, %r9, 4;
	add.s64 	%rd12, %rd4, %rd11;
	st.global.f32 	[%rd12], %f3;
	ret;

}
	// .globl	tvmgen_default_fused_reshape_kernel
.visible .entry tvmgen_default_fused_reshape_kernel(
	.param .u64 .ptr .align 1 tvmgen_default_fused_reshape_kernel_param_0,
	.param .u64 .ptr .align 1 tvmgen_default_fused_reshape_kernel_param_1
)
.maxntid 1024
{
	.reg .b32 	%r<5>;
	.reg .b32 	%f<2>;
	.reg .b64 	%rd<8>;

	ld.param.u64 	%rd1, [tvmgen_default_fused_reshape_kernel_param_0];
	ld.param.u64 	%rd2, [tvmgen_default_fused_reshape_kernel_param_1];
	cvta.to.global.u64 	%rd3, %rd1;
	cvta.to.global.u64 	%rd4, %rd2;
	mov.u32 	%r1, %ctaid.x;
	shl.b32 	%r2, %r1, 10;
	mov.u32 	%r3, %tid.x;
	or.b32  	%r4, %r2, %r3;
	mul.wide.u32 	%rd5, %r4, 4;
	add.s64 	%rd6, %rd4, %rd5;
	ld.global.nc.f32 	%f1, [%rd6];
	add.s64 	%rd7, %rd3, %rd5;
	st.global.f32 	[%rd7], %f1;
	ret;

}
	// .globl	tvmgen_default_fused_nn_softmax_broadcast_to_kernel
.visible .entry tvmgen_default_fused_nn_softmax_broadcast_to_kernel(
	.param .u64 .ptr .align 1 tvmgen_default_fused_nn_softmax_broadcast_to_kernel_param_0,
	.param .u64 .ptr .align 1 tvmgen_default_fused_nn_softmax_broadcast_to_kernel_param_1
)
.maxntid 1024
{
	.reg .pred 	%p<4>;
	.reg .b32 	%r<16>;
	.reg .b32 	%f<34>;
	.reg .b64 	%rd<13>;

	ld.param.u64 	%rd6, [tvmgen_default_fused_nn_softmax_broadcast_to_kernel_param_0];
	ld.param.u64 	%rd5, [tvmgen_default_fused_nn_softmax_broadcast_to_kernel_param_1];
	cvta.to.global.u64 	%rd7, %rd6;
	mov.u32 	%r1, %ctaid.x;
	shl.b32 	%r6, %r1, 1;
	mov.u32 	%r2, %tid.x;
	shr.u32 	%r7, %r2, 9;
	or.b32  	%r3, %r6, %r7;
	setp.gt.u32 	%p1, %r3, 2;
	shl.b32 	%r8, %r1, 10;
	or.b32  	%r9, %r8, %r2;
	mul.wide.u32 	%rd8, %r9, 4;
	add.s64 	%rd1, %rd7, %rd8;
	@%p1 bra 	$L__BB13_2;
	mov.b32 	%r10, -8388611;
	st.global.u32 	[%rd1], %r10;
$L__BB13_2:
	shl.b32 	%r12, %r1, 17;
	shl.b32 	%r13, %r2, 7;
	or.b32  	%r14, %r12, %r13;
	mul.wide.u32 	%rd9, %r14, 4;
	cvta.to.global.u64 	%rd10, %rd5;
	add.s64 	%rd11, %rd9, %rd10;
	add.s64 	%rd12, %rd11, 32;
	mov.b32 	%r15, 0;
$L__BB13_3:
	setp.gt.u32 	%p2, %r3, 2;
	@%p2 bra 	$L__BB13_5;
	ld.global.f32 	%f1, [%rd1];
	ld.global.nc.f32 	%f2, [%rd12+-32];
	max.f32 	%f3, %f1, %f2;
	ld.global.nc.f32 	%f4, [%rd12+-28];
	max.f32 	%f5, %f3, %f4;
	ld.global.nc.f32 	%f6, [%rd12+-24];
	max.f32 	%f7, %f5, %f6;
	ld.global.nc.f32 	%f8, [%rd12+-20];
	max.f32 	%f9, %f7, %f8;
	ld.global.nc.f32 	%f10, [%rd12+-16];
	max.f32 	%f11, %f9, %f10;
	ld.global.nc.f32 	%f12, [%rd12+-12];
	max.f32 	%f13, %f11, %f12;
	ld.global.nc.f32 	%f14, [%rd12+-8];
	max.f32 	%f15, %f13, %f14;
	ld.global.nc.f32 	%f16, [%rd12+-4];
	max.f32 	%f17, %f15, %f16;
	ld.global.nc.f32 	%f18, [%rd12];
	max.f32 	%f19, %f17, %f18;
	ld.global.nc.f32 	%f20, [%rd12+4];
	max.f32 	%f21, %f19, %f20;
	ld.global.nc.f32 	%f22, [%rd12+8];
	max.f32 	%f23, %f21, %f22;
	ld.global.nc.f32 	%f24, [%rd12+12];
	max.f32 	%f25, %f23, %f24;
	ld.global.nc.f32 	%f26, [%rd12+16];
	max.f32 	%f27, %f25, %f26;
	ld.global.nc.f32 	%f28, [%rd12+20];
	max.f32 	%f29, %f27, %f28;
	ld.global.nc.f32 	%f30, [%rd12+24];
	max.f32 	%f31, %f29, %f30;
	ld.global.nc.f32 	%f32, [%rd12+28];
	max.f32 	%f33, %f31, %f32;
	st.global.f32 	[%rd1], %f33;
$L__BB13_5:
	add.s32 	%r15, %r15, 16;
	add.s64 	%rd12, %rd12, 64;
	setp.ne.s32 	%p3, %r15, 128;
	@%p3 bra 	$L__BB13_3;
	ret;

}
	// .globl	tvmgen_default_fused_nn_softmax_broadcast_to_kernel_4
.visible .entry tvmgen_default_fused_nn_softmax_broadcast_to_kernel_4(
	.param .u64 .ptr .align 1 tvmgen_default_fused_nn_softmax_broadcast_to_kernel_4_param_0,
	.param .u64 .ptr .align 1 tvmgen_default_fused_nn_softmax_broadcast_to_kernel_4_param_1
)
.maxntid 1024
{
	.reg .b32 	%r<5>;
	.reg .b32 	%f<2>;
	.reg .b64 	%rd<8>;

	ld.param.u64 	%rd1, [tvmgen_default_fused_nn_softmax_broadcast_to_kernel_4_param_0];
	ld.param.u64 	%rd2, [tvmgen_default_fused_nn_softmax_broadcast_to_kernel_4_param_1];
	cvta.to.global.u64 	%rd3, %rd1;
	cvta.to.global.u64 	%rd4, %rd2;
	mov.u32 	%r1, %ctaid.x;
	shl.b32 	%r2, %r1, 10;
	mov.u32 	%r3, %tid.x;
	or.b32  	%r4, %r2, %r3;
	mul.wide.u32 	%rd5, %r4, 4;
	add.s64 	%rd6, %rd4, %rd5;
	ld.global.nc.f32 	%f1, [%rd6];
	add.s64 	%rd7, %rd3, %rd5;
	st.global.f32 	[%rd7], %f1;
	ret;

}
	// .globl	tvmgen_default_fused_nn_softmax_broadcast_to_kernel_2
.visible .entry tvmgen_default_fused_nn_softmax_broadcast_to_kernel_2(
	.param .u64 .ptr .align 1 tvmgen_default_fused_nn_softmax_broadcast_to_kernel_2_param_0,
	.param .u64 .ptr .align 1 tvmgen_default_fused_nn_softmax_broadcast_to_kernel_2_param_1
)
.maxntid 1024
{
	.reg .pred 	%p<4>;
	.reg .b32 	%r<16>;
	.reg .b32 	%f<34>;
	.reg .b64 	%rd<13>;

	ld.param.u64 	%rd5, [tvmgen_default_fused_nn_softmax_broadcast_to_kernel_2_param_0];
	ld.param.u64 	%rd6, [tvmgen_default_fused_nn_softmax_broadcast_to_kernel_2_param_1];
	cvta.to.global.u64 	%rd7, %rd6;
	mov.u32 	%r1, %ctaid.x;
	shl.b32 	%r6, %r1, 1;
	mov.u32 	%r2, %tid.x;
	shr.u32 	%r7, %r2, 9;
	or.b32  	%r3, %r6, %r7;
	setp.gt.u32 	%p1, %r3, 2;
	shl.b32 	%r8, %r1, 10;
	or.b32  	%r9, %r8, %r2;
	mul.wide.u32 	%rd8, %r9, 4;
	add.s64 	%rd1, %rd7, %rd8;
	@%p1 bra 	$L__BB15_2;
	mov.b32 	%r10, 0;
	st.global.u32 	[%rd1], %r10;
$L__BB15_2:
	shl.b32 	%r12, %r1, 17;
	shl.b32 	%r13, %r2, 7;
	or.b32  	%r14, %r12, %r13;
	mul.wide.u32 	%rd9, %r14, 4;
	cvta.to.global.u64 	%rd10, %rd5;
	add.s64 	%rd11, %rd9, %rd10;
	add.s64 	%rd12, %rd11, 32;
	mov.b32 	%r15, 0;
$L__BB15_3:
	setp.gt.u32 	%p2, %r3, 2;
	@%p2 bra 	$L__BB15_5;
	ld.global.f32 	%f1, [%rd1];
	ld.global.nc.f32 	%f2, [%rd12+-32];
	add.f32 	%f3, %f1, %f2;
	ld.global.nc.f32 	%f4, [%rd12+-28];
	add.f32 	%f5, %f3, %f4;
	ld.global.nc.f32 	%f6, [%rd12+-24];
	add.f32 	%f7, %f5, %f6;
	ld.global.nc.f32 	%f8, [%rd12+-20];
	add.f32 	%f9, %f7, %f8;
	ld.global.nc.f32 	%f10, [%rd12+-16];
	add.f32 	%f11, %f9, %f10;
	ld.global.nc.f32 	%f12, [%rd12+-12];
	add.f32 	%f13, %f11, %f12;
	ld.global.nc.f32 	%f14, [%rd12+-8];
	add.f32 	%f15, %f13, %f14;
	ld.global.nc.f32 	%f16, [%rd12+-4];
	add.f32 	%f17, %f15, %f16;
	ld.global.nc.f32 	%f18, [%rd12];
	add.f32 	%f19, %f17, %f18;
	ld.global.nc.f32 	%f20, [%rd12+4];
	add.f32 	%f21, %f19, %f20;
	ld.global.nc.f32 	%f22, [%rd12+8];
	add.f32 	%f23, %f21, %f22;
	ld.global.nc.f32 	%f24, [%rd12+12];
	add.f32 	%f25, %f23, %f24;
	ld.global.nc.f32 	%f26, [%rd12+16];
	add.f32 	%f27, %f25, %f26;
	ld.global.nc.f32 	%f28, [%rd12+20];
	add.f32 	%f29, %f27, %f28;
	ld.global.nc.f32 	%f30, [%rd12+24];
	add.f32 	%f31, %f29, %f30;
	ld.global.nc.f32 	%f32, [%rd12+28];
	add.f32 	%f33, %f31, %f32;
	st.global.f32 	[%rd1], %f33;
$L__BB15_5:
	add.s32 	%r15, %r15, 16;
	add.s64 	%rd12, %rd12, 64;
	setp.ne.s32 	%p3, %r15, 128;
	@%p3 bra 	$L__BB15_3;
	ret;

}
	// .globl	tvmgen_default_fused_variance_kernel_1
.visible .entry tvmgen_default_fused_variance_kernel_1(
	.param .u64 .ptr .align 1 tvmgen_default_fused_variance_kernel_1_param_0,
	.param .u64 .ptr .align 1 tvmgen_default_fused_variance_kernel_1_param_1
)
.maxntid 128
{
	.reg .b32 	%r<2>;
	.reg .b32 	%f<3>;
	.reg .b64 	%rd<8>;

	ld.param.u64 	%rd1, [tvmgen_default_fused_variance_kernel_1_param_0];
	ld.param.u64 	%rd2, [tvmgen_default_fused_variance_kernel_1_param_1];
	cvta.to.global.u64 	%rd3, %rd1;
	cvta.to.global.u64 	%rd4, %rd2;
	mov.u32 	%r1, %tid.x;
	mul.wide.u32 	%rd5, %r1, 4;
	add.s64 	%rd6, %rd4, %rd5;
	ld.global.nc.f32 	%f1, [%rd6];
	mul.f32 	%f2, %f1, 0f3AAAAAA8;
	add.s64 	%rd7, %rd3, %rd5;
	st.global.f32 	[%rd7], %f2;
	ret;

}
	// .globl	tvmgen_default_fused_mean_kernel
.visible .entry tvmgen_default_fused_mean_kernel(
	.param .u64 .ptr .align 1 tvmgen_default_fused_mean_kernel_param_0,
	.param .u64 .ptr .align 1 tvmgen_default_fused_mean_kernel_param_1
)
.maxntid 1024
{
	.reg .pred 	%p<8>;
	.reg .b32 	%r<22>;
	.reg .b32 	%f<59>;
	.reg .b64 	%rd<9>;

	ld.param.u64 	%rd2, [tvmgen_default_fused_mean_kernel_param_0];
	ld.param.u64 	%rd1, [tvmgen_default_fused_mean_kernel_param_1];
	mov.u32 	%r1, %ctaid.x;
	mov.u32 	%r2, %tid.y;
	mov.u32 	%r5, %tid.x;
	mad.lo.s32 	%r6, %r2, 768, %r5;
	mad.lo.s32 	%r7, %r1, 24576, %r6;
	cvta.to.global.u64 	%rd3, %rd2;
	mul.wide.u32 	%rd4, %r7, 4;
	add.s64 	%rd5, %rd3, %rd4;
	ld.global.nc.f32 	%f1, [%rd5];
	add.f32 	%f2, %f1, 0f00000000;
	ld.global.nc.f32 	%f3, [%rd5+128];
	add.f32 	%f4, %f2, %f3;
	ld.global.nc.f32 	%f5, [%rd5+256];
	add.f32 	%f6, %f4, %f5;
	ld.global.nc.f32 	%f7, [%rd5+384];
	add.f32 	%f8, %f6, %f7;
	ld.global.nc.f32 	%f9, [%rd5+512];
	add.f32 	%f10, %f8, %f9;
	ld.global.nc.f32 	%f11, [%rd5+640];
	add.f32 	%f12, %f10, %f11;
	ld.global.nc.f32 	%f13, [%rd5+768];
	add.f32 	%f14, %f12, %f13;
	ld.global.nc.f32 	%f15, [%rd5+896];
	add.f32 	%f16, %f14, %f15;
	ld.global.nc.f32 	%f17, [%rd5+1024];
	add.f32 	%f18, %f16, %f17;
	ld.global.nc.f32 	%f19, [%rd5+1152];
	add.f32 	%f20, %f18, %f19;
	ld.global.nc.f32 	%f21, [%rd5+1280];
	add.f32 	%f22, %f20, %f21;
	ld.global.nc.f32 	%f23, [%rd5+1408];
	add.f32 	%f24, %f22, %f23;
	ld.global.nc.f32 	%f25, [%rd5+1536];
	add.f32 	%f26, %f24, %f25;
	ld.global.nc.f32 	%f27, [%rd5+1664];
	add.f32 	%f28, %f26, %f27;
	ld.global.nc.f32 	%f29, [%rd5+1792];
	add.f32 	%f30, %f28, %f29;
	ld.global.nc.f32 	%f31, [%rd5+1920];
	add.f32 	%f32, %f30, %f31;
	ld.global.nc.f32 	%f33, [%rd5+2048];
	add.f32 	%f34, %f32, %f33;
	ld.global.nc.f32 	%f35, [%rd5+2176];
	add.f32 	%f36, %f34, %f35;
	ld.global.nc.f32 	%f37, [%rd5+2304];
	add.f32 	%f38, %f36, %f37;
	ld.global.nc.f32 	%f39, [%rd5+2432];
	add.f32 	%f40, %f38, %f39;
	ld.global.nc.f32 	%f41, [%rd5+2560];
	add.f32 	%f42, %f40, %f41;
	ld.global.nc.f32 	%f43, [%rd5+2688];
	add.f32 	%f44, %f42, %f43;
	ld.global.nc.f32 	%f45, [%rd5+2816];
	add.f32 	%f46, %f44, %f45;
	ld.global.nc.f32 	%f47, [%rd5+2944];
	add.f32 	%f48, %f46, %f47;
	// begin inline asm
	activemask.b32 %r4;
	// end inline asm
	mov.b32 	%r8, %f48;
	shfl.sync.down.b32	%r9|%p1, %r8, 16, 31, 0;
	mov.b32 	%f49, %r9;
	add.f32 	%f50, %f48, %f49;
	mov.b32 	%r10, %f50;
	shfl.sync.down.b32	%r11|%p2, %r10, 8, 31, 0;
	mov.b32 	%f51, %r11;
	add.f32 	%f52, %f50, %f51;
	mov.b32 	%r12, %f52;
	shfl.sync.down.b32	%r13|%p3, %r12, 4, 31, 0;
	mov.b32 	%f53, %r13;
	add.f32 	%f54, %f52, %f53;
	mov.b32 	%r14, %f54;
	shfl.sync.down.b32	%r15|%p4, %r14, 2, 31, 0;
	mov.b32 	%f55, %r15;
	add.f32 	%f56, %f54, %f55;
	mov.b32 	%r16, %f56;
	shfl.sync.down.b32	%r17|%p5, %r16, 1, 31, 0;
	mov.b32 	%f57, %r17;
	add.f32 	%f58, %f56, %f57;
	shl.b32 	%r18, %r2, 5;
	mov.b32 	%r19, %f58;
	shfl.sync.idx.b32	%r3|%p6, %r19, %r18, 31, 0;
	setp.ne.s32 	%p7, %r5, 0;
	@%p7 bra 	$L__BB17_2;
	cvta.to.global.u64 	%rd6, %rd1;
	shl.b32 	%r20, %r1, 5;
	add.s32 	%r21, %r20, %r2;
	mul.wide.u32 	%rd7, %r21, 4;
	add.s64 	%rd8, %rd6, %rd7;
	st.global.u32 	[%rd8], %r3;
$L__BB17_2:
	ret;

}
	// .globl	tvmgen_default_fused_take_kernel
.visible .entry tvmgen_default_fused_take_kernel(
	.param .u64 .ptr .align 1 tvmgen_default_fused_take_kernel_param_0,
	.param .u64 .ptr .align 1 tvmgen_default_fused_take_kernel_param_1
)
.maxntid 768
{
	.reg .b32 	%r<2>;
	.reg .b32 	%f<2>;
	.reg .b64 	%rd<8>;

	ld.param.u64 	%rd1, [tvmgen_default_fused_take_kernel_param_0];
	ld.param.u64 	%rd2, [tvmgen_default_fused_take_kernel_param_1];
	cvta.to.global.u64 	%rd3, %rd1;
	cvta.to.global.u64 	%rd4, %rd2;
	mov.u32 	%r1, %tid.x;
	mul.wide.u32 	%rd5, %r1, 4;
	add.s64 	%rd6, %rd4, %rd5;
	ld.global.nc.f32 	%f1, [%rd6];
	add.s64 	%rd7, %rd3, %rd5;
	st.global.f32 	[%rd7], %f1;
	ret;

}
	// .globl	tvmgen_default_fused_subtract_add_rsqrt_multiply_multiply_add_kernel
.visible .entry tvmgen_default_fused_subtract_add_rsqrt_multiply_multiply_add_kernel(
	.param .u64 .ptr .align 1 tvmgen_default_fused_subtract_add_rsqrt_multiply_multiply_add_kernel_param_0,
	.param .u64 .ptr .align 1 tvmgen_default_fused_subtract_add_rsqrt_multiply_multiply_add_kernel_param_1,
	.param .u64 .ptr .align 1 tvmgen_default_fused_subtract_add_rsqrt_multiply_multiply_add_kernel_param_2,
	.param .u64 .ptr .align 1 tvmgen_default_fused_subtract_add_rsqrt_multiply_multiply_add_kernel_param_3,
	.param .u64 .ptr .align 1 tvmgen_default_fused_subtract_add_rsqrt_multiply_multiply_add_kernel_param_4,
	.param .u64 .ptr .align 1 tvmgen_default_fused_subtract_add_rsqrt_multiply_multiply_add_kernel_param_5
)
.maxntid 1024
{
	.reg .b32 	%r<14>;
	.reg .b32 	%f<12>;
	.reg .b64 	%rd<22>;

	ld.param.u64 	%rd1, [tvmgen_default_fused_subtract_add_rsqrt_multiply_multiply_add_kernel_param_0];
	ld.param.u64 	%rd2, [tvmgen_default_fused_subtract_add_rsqrt_multiply_multiply_add_kernel_param_1];
	ld.param.u64 	%rd3, [tvmgen_default_fused_subtract_add_rsqrt_multiply_multiply_add_kernel_param_2];
	ld.param.u64 	%rd4, [tvmgen_default_fused_subtract_add_rsqrt_multiply_multiply_add_kernel_param_3];
	ld.param.u64 	%rd5, [tvmgen_default_fused_subtract_add_rsqrt_multiply_multiply_add_kernel_param_4];
	ld.param.u64 	%rd6, [tvmgen_default_fused_subtract_add_rsqrt_multiply_multiply_add_kernel_param_5];
	cvta.to.global.u64 	%rd7, %rd1;
	cvta.to.global.u64 	%rd8, %rd6;
	cvta.to.global.u64 	%rd9, %rd5;
	cvta.to.global.u64 	%rd10, %rd4;
	cvta.to.global.u64 	%rd11, %rd3;
	cvta.to.global.u64 	%rd12, %rd2;
	mov.u32 	%r1, %ctaid.x;
	shl.b32 	%r2, %r1, 10;
	mov.u32 	%r3, %tid.x;
	or.b32  	%r4, %r2, %r3;
	mul.wide.u32 	%rd13, %r4, 4;
	add.s64 	%rd14, %rd12, %rd13;
	ld.global.nc.f32 	%f1, [%rd14];
	shl.b32 	%r5, %r1, 2;
	shr.u32 	%r6, %r3, 8;
	or.b32  	%r7, %r5, %r6;
	mul.hi.u32 	%r8, %r7, 1431655766;
	mul.wide.u32 	%rd15, %r8, 4;
	add.s64 	%rd16, %rd11, %rd15;
	ld.global.nc.f32 	%f2, [%rd16];
	sub.f32 	%f3, %f1, %f2;
	add.s64 	%rd17, %rd10, %rd15;
	ld.global.nc.f32 	%f4, [%rd17];
	add.f32 	%f5, %f4, 0f2B8CBCCC;
	sqrt.rn.f32 	%f6, %f5;
	rcp.rn.f32 	%f7, %f6;
	mul.f32 	%f8, %f3, %f7;
	mad.lo.s32 	%r9, %r1, -768, %r4;
	mul.hi.u32 	%r10, %r9, -1431655765;
	shr.u32 	%r11, %r10, 9;
	mul.lo.s32 	%r12, %r11, 768;
	sub.s32 	%r13, %r9, %r12;
	mul.wide.u32 	%rd18, %r13, 4;
	add.s64 	%rd19, %rd9, %rd18;
	ld.global.nc.f32 	%f9, [%rd19];
	add.s64 	%rd20, %rd8, %rd18;
	ld.global.nc.f32 	%f10, [%rd20];
	fma.rn.f32 	%f11, %f9, %f8, %f10;
	add.s64 	%rd21, %rd7, %rd13;
	st.global.f32 	[%rd21], %f11;
	ret;

}
	// .globl	tvmgen_default_fused_nn_batch_matmul_2_kernel
.visible .entry tvmgen_default_fused_nn_batch_matmul_2_kernel(
	.param .u64 .ptr .align 1 tvmgen_default_fused_nn_batch_matmul_2_kernel_param_0,
	.param .u64 .ptr .align 1 tvmgen_default_fused_nn_batch_matmul_2_kernel_param_1,
	.param .u64 .ptr .align 1 tvmgen_default_fused_nn_batch_matmul_2_kernel_param_2
)
.maxntid 64
{
	.reg .pred 	%p<3>;
	.reg .b32 	%r<51>;
	.reg .b32 	%f<354>;
	.reg .b64 	%rd<15>;
	// demoted variable
	.shared .align 4 .b8 _ZZ45tvmgen_default_fused_nn_batch_matmul_2_kernelE9p0_shared[2048];
	// demoted variable
	.shared .align 4 .b8 _ZZ45tvmgen_default_fused_nn_batch_matmul_2_kernelE9p1_shared[2048];
	ld.param.u64 	%rd4, [tvmgen_default_fused_nn_batch_matmul_2_kernel_param_2];
	cvta.to.global.u64 	%rd1, %rd4;
	mov.u32 	%r17, %ctaid.z;
	shl.b32 	%r18, %r17, 14;
	mov.u32 	%r1, %ctaid.y;
	shl.b32 	%r19, %r1, 13;
	mov.u32 	%r2, %tid.y;
	shl.b32 	%r20, %r2, 10;
	mov.u32 	%r21, %tid.x;
	or.b32  	%r22, %r19, %r21;
	add.s32 	%r23, %r22, %r18;
	add.s32 	%r3, %r23, %r20;
	shl.b32 	%r24, %r2, 6;
	or.b32  	%r25, %r24, %r21;
	shl.b32 	%r4, %r17, 13;
	shl.b32 	%r5, %r21, 3;
	mad.lo.s32 	%r26, %r21, 7, %r25;
	shl.b32 	%r27, %r25, 2;
	mov.u32 	%r28, _ZZ45tvmgen_default_fused_nn_batch_matmul_2_kernelE9p0_shared;
	add.s32 	%r6, %r28, %r27;
	shl.b32 	%r29, %r26, 2;
	mov.u32 	%r30, _ZZ45tvmgen_default_fused_nn_batch_matmul_2_kernelE9p1_shared;
	add.s32 	%r7, %r30, %r29;
	shl.b32 	%r31, %r2, 8;
	add.s32 	%r8, %r28, %r31;
	shl.b32 	%r32, %r21, 5;
	add.s32 	%r33, %r32, %r30;
	add.s32 	%r9, %r33, 16;
	mov.b32 	%r48, 0;
	mov.f32 	%f290, 0f00000000;
	mov.f32 	%f291, %f290;
	mov.f32 	%f292, %f290;
	mov.f32 	%f293, %f290;
	mov.f32 	%f294, %f290;
	mov.f32 	%f295, %f290;
	mov.f32 	%f296, %f290;
	mov.f32 	%f297, %f290;
	mov.f32 	%f298, %f290;
	mov.f32 	%f299, %f290;
	mov.f32 	%f300, %f290;
	mov.f32 	%f301, %f290;
	mov.f32 	%f302, %f290;
	mov.f32 	%f303, %f290;
	mov.f32 	%f304, %f290;
	mov.f32 	%f305, %f290;
	mov.f32 	%f306, %f290;
	mov.f32 	%f307, %f290;
	mov.f32 	%f308, %f290;
	mov.f32 	%f309, %f290;
	mov.f32 	%f310, %f290;
	mov.f32 	%f311, %f290;
	mov.f32 	%f312, %f290;
	mov.f32 	%f313, %f290;
	mov.f32 	%f314, %f290;
	mov.f32 	%f315, %f290;
	mov.f32 	%f316, %f290;
	mov.f32 	%f317, %f290;
	mov.f32 	%f318, %f290;
	mov.f32 	%f319, %f290;
	mov.f32 	%f320, %f290;
	mov.f32 	%f321, %f290;
	mov.f32 	%f322, %f290;
	mov.f32 	%f323, %f290;
	mov.f32 	%f324, %f290;
	mov.f32 	%f325, %f290;
	mov.f32 	%f326, %f290;
	mov.f32 	%f327, %f290;
	mov.f32 	%f328, %f290;
	mov.f32 	%f329, %f290;
	mov.f32 	%f330, %f290;
	mov.f32 	%f331, %f290;
	mov.f32 	%f332, %f290;
	mov.f32 	%f333, %f290;
	mov.f32 	%f334, %f290;
	mov.f32 	%f335, %f290;
	mov.f32 	%f336, %f290;
	mov.f32 	%f337, %f290;
	mov.f32 	%f338, %f290;
	mov.f32 	%f339, %f290;
	mov.f32 	%f340, %f290;
	mov.f32 	%f341, %f290;
	mov.f32 	%f342, %f290;
	mov.f32 	%f343, %f290;
	mov.f32 	%f344, %f290;
	mov.f32 	%f345, %f290;
	mov.f32 	%f346, %f290;
	mov.f32 	%f347, %f290;
	mov.f32 	%f348, %f290;
	mov.f32 	%f349, %f290;
	mov.f32 	%f350, %f290;
	mov.f32 	%f351, %f290;
	mov.f32 	%f352, %f290;
	mov.f32 	%f353, %f290;
$L__BB20_1:
	ld.param.u64 	%rd14, [tvmgen_default_fused_nn_batch_matmul_2_kernel_param_1];
	bar.sync 	0;
	shl.b32 	%r35, %r48, 3;
	add.s32 	%r36, %r3, %r35;
	cvta.to.global.u64 	%rd5, %rd14;
	mul.wide.u32 	%rd6, %r36, 4;
	add.s64 	%rd7, %rd5, %rd6;
	ld.global.nc.f32 	%f194, [%rd7];
	st.shared.f32 	[%r6], %f194;
	ld.global.nc.f32 	%f195, [%rd7+512];
	st.shared.f32 	[%r6+32], %f195;
	ld.global.nc.f32 	%f196, [%rd7+1024];
	st.shared.f32 	[%r6+64], %f196;
	ld.global.nc.f32 	%f197, [%rd7+1536];
	st.shared.f32 	[%r6+96], %f197;
	ld.global.nc.f32 	%f198, [%rd7+2048];
	st.shared.f32 	[%r6+128], %f198;
	ld.global.nc.f32 	%f199, [%rd7+2560];
	st.shared.f32 	[%r6+160], %f199;
	ld.global.nc.f32 	%f200, [%rd7+3072];
	st.shared.f32 	[%r6+192], %f200;
	ld.global.nc.f32 	%f201, [%rd7+3584];
	st.shared.f32 	[%r6+224], %f201;
	shl.b32 	%r37, %r48, 9;
	shl.b32 	%r38, %r2, 6;
	add.s32 	%r39, %r38, %r4;
	add.s32 	%r40, %r39, %r5;
	add.s32 	%r41, %r40, %r37;
	mul.wide.u32 	%rd8, %r41, 4;
	add.s64 	%rd9, %rd1, %rd8;
	ld.global.nc.f32 	%f202, [%rd9];
	st.shared.f32 	[%r7], %f202;
	ld.global.nc.f32 	%f203, [%rd9+4];
	st.shared.f32 	[%r7+4], %f203;
	ld.global.nc.f32 	%f204, [%rd9+8];
	st.shared.f32 	[%r7+8], %f204;
	ld.global.nc.f32 	%f205, [%rd9+12];
	st.shared.f32 	[%r7+12], %f205;
	ld.global.nc.f32 	%f206, [%rd9+16];
	st.shared.f32 	[%r7+16], %f206;
	ld.global.nc.f32 	%f207, [%rd9+20];
	st.shared.f32 	[%r7+20], %f207;
	ld.global.nc.f32 	%f208, [%rd9+24];
	st.shared.f32 	[%r7+24], %f208;
	ld.global.nc.f32 	%f209, [%rd9+28];
	st.shared.f32 	[%r7+28], %f209;
	bar.sync 	0;
	mov.b32 	%r50, 128;
	mov.u32 	%r49, %r9;
$L__BB20_2:
	add.s32 	%r42, %r8, %r50;
	ld.shared.f32 	%f210, [%r42+-128];
	ld.shared.f32 	%f211, [%r42+-96];
	ld.shared.f32 	%f212, [%r42+-64];
	ld.shared.f32 	%f213, [%r42+-32];
	ld.shared.f32 	%f214, [%r42];
	ld.shared.f32 	%f215, [%r42+32];
	ld.shared.f32 	%f216, [%r42+64];
	ld.shared.f32 	%f217, [%r42+96];
	ld.shared.f32 	%f218, [%r49+-16];
	ld.shared.f32 	%f219, [%r49+-12];
	ld.shared.f32 	%f220, [%r49+-8];
	ld.shared.f32 	%f221, [%r49+-4];
	ld.shared.f32 	%f222, [%r49];
	ld.shared.f32 	%f223, [%r49+4];
	ld.shared.f32 	%f224, [%r49+8];
	ld.shared.f32 	%f225, [%r49+12];
	fma.rn.f32 	%f337, %f210, %f218, %f337;
	fma.rn.f32 	%f336, %f210, %f219, %f336;
	fma.rn.f32 	%f335, %f210, %f220, %f335;
	fma.rn.f32 	%f334, %f210, %f221, %f334;
	fma.rn.f32 	%f333, %f210, %f222, %f333;
	fma.rn.f32 	%f332, %f210, %f223, %f332;
	fma.rn.f32 	%f331, %f210, %f224, %f331;
	fma.rn.f32 	%f330, %f210, %f225, %f330;
	fma.rn.f32 	%f329, %f211, %f218, %f329;
	fma.rn.f32 	%f328, %f211, %f219, %f328;
	fma.rn.f32 	%f327, %f211, %f220, %f327;
	fma.rn.f32 	%f326, %f211, %f221, %f326;
	fma.rn.f32 	%f325, %f211, %f222, %f325;
	fma.rn.f32 	%f324, %f211, %f223, %f324;
	fma.rn.f32 	%f323, %f211, %f224, %f323;
	fma.rn.f32 	%f322, %f211, %f225, %f322;
	fma.rn.f32 	%f321, %f212, %f218, %f321;
	fma.rn.f32 	%f320, %f212, %f219, %f320;
	fma.rn.f32 	%f319, %f212, %f220, %f319;
	fma.rn.f32 	%f318, %f212, %f221, %f318;
	fma.rn.f32 	%f317, %f212, %f222, %f317;
	fma.rn.f32 	%f316, %f212, %f223, %f316;
	fma.rn.f32 	%f315, %f212, %f224, %f315;
	fma.rn.f32 	%f314, %f212, %f225, %f314;
	fma.rn.f32 	%f313, %f213, %f218, %f313;
	fma.rn.f32 	%f312, %f213, %f219, %f312;
	fma.rn.f32 	%f311, %f213, %f220, %f311;
	fma.rn.f32 	%f310, %f213, %f221, %f310;
	fma.rn.f32 	%f309, %f213, %f222, %f309;
	fma.rn.f32 	%f308, %f213, %f223, %f308;
	fma.rn.f32 	%f307, %f213, %f224, %f307;
	fma.rn.f32 	%f306, %f213, %f225, %f306;
	fma.rn.f32 	%f305, %f214, %f218, %f305;
	fma.rn.f32 	%f304, %f214, %f219, %f304;
	fma.rn.f32 	%f303, %f214, %f220, %f303;
	fma.rn.f32 	%f302, %f214, %f221, %f302;
	fma.rn.f32 	%f301, %f214, %f222, %f301;
	fma.rn.f32 	%f300, %f214, %f223, %f300;
	fma.rn.f32 	%f299, %f214, %f224, %f299;
	fma.rn.f32 	%f298, %f214, %f225, %f298;
	fma.rn.f32 	%f297, %f215, %f218, %f297;
	fma.rn.f32 	%f296, %f215, %f219, %f296;
	fma.rn.f32 	%f295, %f215, %f220, %f295;
	fma.rn.f32 	%f294, %f215, %f221, %f294;
	fma.rn.f32 	%f293, %f215, %f222, %f293;
	fma.rn.f32 	%f292, %f215, %f223, %f292;
	fma.rn.f32 	%f291, %f215, %f224, %f291;
	fma.rn.f32 	%f290, %f215, %f225, %f290;
	fma.rn.f32 	%f338, %f216, %f218, %f338;
	fma.rn.f32 	%f339, %f216, %f219, %f339;
	fma.rn.f32 	%f340, %f216, %f220, %f340;
	fma.rn.f32 	%f341, %f216, %f221, %f341;
	fma.rn.f32 	%f342, %f216, %f222, %f342;
	fma.rn.f32 	%f343, %f216, %f223, %f343;
	fma.rn.f32 	%f344, %f216, %f224, %f344;
	fma.rn.f32 	%f345, %f216, %f225, %f345;
	fma.rn.f32 	%f346, %f217, %f218, %f346;
	fma.rn.f32 	%f347, %f217, %f219, %f347;
	fma.rn.f32 	%f348, %f217, %f220, %f348;
	fma.rn.f32 	%f349, %f217, %f221, %f349;
	fma.rn.f32 	%f350, %f217, %f222, %f350;
	fma.rn.f32 	%f351, %f217, %f223, %f351;
	fma.rn.f32 	%f352, %f217, %f224, %f352;
	fma.rn.f32 	%f353, %f217, %f225, %f353;
	add.s32 	%r50, %r50, 4;
	add.s32 	%r49, %r49, 256;
	setp.ne.s32 	%p1, %r50, 160;
	@%p1 bra 	$L__BB20_2;
	add.s32 	%r48, %r48, 1;
	setp.ne.s32 	%p2, %r48, 16;
	@%p2 bra 	$L__BB20_1;
	ld.param.u64 	%rd13, [tvmgen_default_fused_nn_batch_matmul_2_kernel_param_0];
	cvta.to.global.u64 	%rd10, %rd13;
	shl.b32 	%r43, %r1, 12;
	add.s32 	%r44, %r4, %r43;
	shl.b32 	%r45, %r2, 9;
	add.s32 	%r46, %r44, %r45;
	add.s32 	%r47, %r46, %r5;
	mul.wide.u32 	%rd11, %r47, 4;
	add.s64 	%rd12, %rd10, %rd11;
	st.global.f32 	[%rd12], %f337;
	st.global.f32 	[%rd12+4], %f336;
	st.global.f32 	[%rd12+8], %f335;
	st.global.f32 	[%rd12+12], %f334;
	st.global.f32 	[%rd12+16], %f333;
	st.global.f32 	[%rd12+20], %f332;
	st.global.f32 	[%rd12+24], %f331;
	st.global.f32 	[%rd12+28], %f330;
	st.global.f32 	[%rd12+256], %f329;
	st.global.f32 	[%rd12+260], %f328;
	st.global.f32 	[%rd12+264], %f327;
	st.global.f32 	[%rd12+268], %f326;
	st.global.f32 	[%rd12+272], %f325;
	st.global.f32 	[%rd12+276], %f324;
	st.global.f32 	[%rd12+280], %f323;
	st.global.f32 	[%rd12+284], %f322;
	st.global.f32 	[%rd12+512], %f321;
	st.global.f32 	[%rd12+516], %f320;
	st.global.f32 	[%rd12+520], %f319;
	st.global.f32 	[%rd12+524], %f318;
	st.global.f32 	[%rd12+528], %f317;
	st.global.f32 	[%rd12+532], %f316;
	st.global.f32 	[%rd12+536], %f315;
	st.global.f32 	[%rd12+540], %f314;
	st.global.f32 	[%rd12+768], %f313;
	st.global.f32 	[%rd12+772], %f312;
	st.global.f32 	[%rd12+776], %f311;
	st.global.f32 	[%rd12+780], %f310;
	st.global.f32 	[%rd12+784], %f309;
	st.global.f32 	[%rd12+788], %f308;
	st.global.f32 	[%rd12+792], %f307;
	st.global.f32 	[%rd12+796], %f306;
	st.global.f32 	[%rd12+1024], %f305;
	st.global.f32 	[%rd12+1028], %f304;
	st.global.f32 	[%rd12+1032], %f303;
	st.global.f32 	[%rd12+1036], %f302;
	st.global.f32 	[%rd12+1040], %f301;
	st.global.f32 	[%rd12+1044], %f300;
	st.global.f32 	[%rd12+1048], %f299;
	st.global.f32 	[%rd12+1052], %f298;
	st.global.f32 	[%rd12+1280], %f297;
	st.global.f32 	[%rd12+1284], %f296;
	st.global.f32 	[%rd12+1288], %f295;
	st.global.f32 	[%rd12+1292], %f294;
	st.global.f32 	[%rd12+1296], %f293;
	st.global.f32 	[%rd12+1300], %f292;
	st.global.f32 	[%rd12+1304], %f291;
	st.global.f32 	[%rd12+1308], %f290;
	st.global.f32 	[%rd12+1536], %f338;
	st.global.f32 	[%rd12+1540], %f339;
	st.global.f32 	[%rd12+1544], %f340;
	st.global.f32 	[%rd12+1548], %f341;
	st.global.f32 	[%rd12+1552], %f342;
	st.global.f32 	[%rd12+1556], %f343;
	st.global.f32 	[%rd12+1560], %f344;
	st.global.f32 	[%rd12+1564], %f345;
	st.global.f32 	[%rd12+1792], %f346;
	st.global.f32 	[%rd12+1796], %f347;
	st.global.f32 	[%rd12+1800], %f348;
	st.global.f32 	[%rd12+1804], %f349;
	st.global.f32 	[%rd12+1808], %f350;
	st.global.f32 	[%rd12+1812], %f351;
	st.global.f32 	[%rd12+1816], %f352;
	st.global.f32 	[%rd12+1820], %f353;
	ret;

}
	// .globl	tvmgen_default_fused_nn_softmax_broadcast_to_kernel_3
.visible .entry tvmgen_default_fused_nn_softmax_broadcast_to_kernel_3(
	.param .u64 .ptr .align 1 tvmgen_default_fused_nn_softmax_broadcast_to_kernel_3_param_0,
	.param .u64 .ptr .align 1 tvmgen_default_fused_nn_softmax_broadcast_to_kernel_3_param_1
)
.maxntid 1024
{
	.reg .b32 	%r<8>;
	.reg .b32 	%f<4>;
	.reg .b64 	%rd<9>;

	ld.param.u64 	%rd1, [tvmgen_default_fused_nn_softmax_broadcast_to_kernel_3_param_0];
	ld.param.u64 	%rd2, [tvmgen_default_fused_nn_softmax_broadcast_to_kernel_3_param_1];
	cvta.to.global.u64 	%rd3, %rd2;
	cvta.to.global.u64 	%rd4, %rd1;
	mov.u32 	%r1, %ctaid.x;
	shl.b32 	%r2, %r1, 10;
	mov.u32 	%r3, %tid.x;
	or.b32  	%r4, %r2, %r3;
	mul.wide.u32 	%rd5, %r4, 4;
	add.s64 	%rd6, %rd4, %rd5;
	ld.global.f32 	%f1, [%rd6];
	shl.b32 	%r5, %r1, 3;
	shr.u32 	%r6, %r3, 7;
	or.b32  	%r7, %r5, %r6;
	mul.wide.u32 	%rd7, %r7, 4;
	add.s64 	%rd8, %rd3, %rd7;
	ld.global.nc.f32 	%f2, [%rd8];
	div.rn.f32 	%f3, %f1, %f2;
	st.global.f32 	[%rd6], %f3;
	ret;

}
	// .globl	tvmgen_default_fused_nn_softmax_broadcast_to_kernel_1
.visible .entry tvmgen_default_fused_nn_softmax_broadcast_to_kernel_1(
	.param .u64 .ptr .align 1 tvmgen_default_fused_nn_softmax_broadcast_to_kernel_1_param_0,
	.param .u64 .ptr .align 1 tvmgen_default_fused_nn_softmax_broadcast_to_kernel_1_param_1,
	.param .u64 .ptr .align 1 tvmgen_default_fused_nn_softmax_broadcast_to_kernel_1_param_2
)
.maxntid 1024
{
	.reg .b32 	%r<8>;
	.reg .b32 	%f<6>;
	.reg .b64 	%rd<12>;

	ld.param.u64 	%rd1, [tvmgen_default_fused_nn_softmax_broadcast_to_kernel_1_param_0];
	ld.param.u64 	%rd2, [tvmgen_default_fused_nn_softmax_broadcast_to_kernel_1_param_1];
	ld.param.u64 	%rd3, [tvmgen_default_fused_nn_softmax_broadcast_to_kernel_1_param_2];
	cvta.to.global.u64 	%rd4, %rd1;
	cvta.to.global.u64 	%rd5, %rd2;
	cvta.to.global.u64 	%rd6, %rd3;
	mov.u32 	%r1, %ctaid.x;
	shl.b32 	%r2, %r1, 10;
	mov.u32 	%r3, %tid.x;
	or.b32  	%r4, %r2, %r3;
	mul.wide.u32 	%rd7, %r4, 4;
	add.s64 	%rd8, %rd6, %rd7;
	ld.global.nc.f32 	%f1, [%rd8];
	shl.b32 	%r5, %r1, 3;
	shr.u32 	%r6, %r3, 7;
	or.b32  	%r7, %r5, %r6;
	mul.wide.u32 	%rd9, %r7, 4;
	add.s64 	%rd10, %rd5, %rd9;
	ld.global.nc.f32 	%f2, [%rd10];
	sub.f32 	%f3, %f1, %f2;
	mul.f32 	%f4, %f3, 0f3FB8AA3B;
	ex2.approx.f32 	%f5, %f4;
	add.s64 	%rd11, %rd4, %rd7;
	st.global.f32 	[%rd11], %f5;
	ret;

}
	// .globl	tvmgen_default_fused_reshape_squeeze_add_multiply_erf_multiply_add_multiply_broadcast_to_reshap_f895a3812fb00bdf__kernel
.visible .entry tvmgen_default_fused_reshape_squeeze_add_multiply_erf_multiply_add_multiply_broadcast_to_reshap_f895a3812fb00bdf__kernel(
	.param .u64 .ptr .align 1 tvmgen_default_fused_reshape_squeeze_add_multiply_erf_multiply_add_multiply_broadcast_to_reshap_f895a3812fb00bdf__kernel_param_0,
	.param .u64 .ptr .align 1 tvmgen_default_fused_reshape_squeeze_add_multiply_erf_multiply_add_multiply_broadcast_to_reshap_f895a3812fb00bdf__kernel_param_1,
	.param .u64 .ptr .align 1 tvmgen_default_fused_reshape_squeeze_add_multiply_erf_multiply_add_multiply_broadcast_to_reshap_f895a3812fb00bdf__kernel_param_2
)
.maxntid 1024
{
	.reg .pred 	%p<7>;
	.reg .b32 	%r<14>;
	.reg .b32 	%f<63>;
	.reg .b64 	%rd<19>;

	ld.param.u64 	%rd4, [tvmgen_default_fused_reshape_squeeze_add_multiply_erf_multiply_add_multiply_broadcast_to_reshap_f895a3812fb00bdf__kernel_param_0];
	ld.param.u64 	%rd5, [tvmgen_default_fused_reshape_squeeze_add_multiply_erf_multiply_add_multiply_broadcast_to_reshap_f895a3812fb00bdf__kernel_param_1];
	ld.param.u64 	%rd6, [tvmgen_default_fused_reshape_squeeze_add_multiply_erf_multiply_add_multiply_broadcast_to_reshap_f895a3812fb00bdf__kernel_param_2];
	cvta.to.global.u64 	%rd1, %rd4;
	cvta.to.global.u64 	%rd2, %rd6;
	cvta.to.global.u64 	%rd3, %rd5;
	mov.u32 	%r1, %ctaid.x;
	shl.b32 	%r3, %r1, 10;
	mov.u32 	%r4, %tid.x;
	or.b32  	%r2, %r3, %r4;
	setp.gt.u32 	%p1, %r1, 383;
	@%p1 bra 	$L__BB23_4;
	mul.wide.u32 	%rd7, %r2, 4;
	add.s64 	%rd8, %rd3, %rd7;
	ld.global.nc.f32 	%f11, [%rd8];
	mul.hi.u32 	%r5, %r2, 715827883;
	shr.u32 	%r6, %r5, 9;
	mul.lo.s32 	%r7, %r6, 3072;
	sub.s32 	%r8, %r2, %r7;
	mul.wide.u32 	%rd9, %r8, 4;
	add.s64 	%rd10, %rd2, %rd9;
	ld.global.nc.f32 	%f12, [%rd10];
	add.f32 	%f1, %f11, %f12;
	mul.f32 	%f2, %f1, 0f3F3504F4;
	abs.f32 	%f13, %f2;
	setp.ltu.f32 	%p2, %f13, 0f3F8060FE;
	setp.ge.f32 	%p3, %f13, 0f3F8060FE;
	mul.f32 	%f14, %f2, %f2;
	selp.f32 	%f15, %f13, %f14, %p3;
	selp.f32 	%f16, 0f38EB4C3A, 0f38B1E96A, %p3;
	selp.f32 	%f17, 0fBAAE005B, 0fBA574D20, %p3;
	fma.rn.f32 	%f18, %f16, %f15, %f17;
	selp.f32 	%f19, 0f3C09919F, 0f3BAAD5EA, %p3;
	fma.rn.f32 	%f20, %f18, %f15, %f19;
	selp.f32 	%f21, 0fBD24D99A, 0fBCDC1BE7, %p3;
	fma.rn.f32 	%f22, %f20, %f15, %f21;
	selp.f32 	%f23, 0f3E235519, 0f3DE718AF, %p3;
	fma.rn.f32 	%f24, %f22, %f15, %f23;
	selp.f32 	%f25, 0f3F69B4F9, 0fBEC093AC, %p3;
	fma.rn.f32 	%f26, %f24, %f15, %f25;
	selp.f32 	%f27, 0f3F210A14, 0f3E0375D3, %p3;
	fma.rn.f32 	%f28, %f26, %f15, %f27;
	neg.f32 	%f29, %f15;
	selp.f32 	%f30, %f29, %f2, %p3;
	fma.rn.f32 	%f61, %f28, %f30, %f30;
	@%p2 bra 	$L__BB23_3;
	ex2.approx.ftz.f32 	%f31, %f61;
	mov.f32 	%f32, 0f3F800000;
	sub.f32 	%f33, %f32, %f31;
	copysign.f32 	%f61, %f2, %f33;
$L__BB23_3:
	fma.rn.f32 	%f34, %f61, 0f3F000000, 0f3F000000;
	mul.f32 	%f35, %f1, %f34;
	add.s64 	%rd12, %rd1, %rd7;
	st.global.f32 	[%rd12], %f35;
$L__BB23_4:
	setp.gt.u32 	%p4, %r1, 127;
	@%p4 bra 	$L__BB23_8;
	add.s32 	%r9, %r2, 262144;
	mul.wide.u32 	%rd13, %r2, 4;
	add.s64 	%rd14, %rd3, %rd13;
	ld.global.nc.f32 	%f36, [%rd14+1048576];
	mul.hi.u32 	%r10, %r9, 715827883;
	shr.u32 	%r11, %r10, 9;
	mul.lo.s32 	%r12, %r11, 3072;
	sub.s32 	%r13, %r9, %r12;
	mul.wide.u32 	%rd15, %r13, 4;
	add.s64 	%rd16, %rd2, %rd15;
	ld.global.nc.f32 	%f37, [%rd16];
	add.f32 	%f6, %f36, %f37;
	mul.f32 	%f7, %f6, 0f3F3504F4;
	abs.f32 	%f38, %f7;
	setp.ltu.f32 	%p5, %f38, 0f3F8060FE;
	setp.ge.f32 	%p6, %f38, 0f3F8060FE;
	mul.f32 	%f39, %f7, %f7;
	selp.f32 	%f40, %f38, %f39, %p6;
	selp.f32 	%f41, 0f38EB4C3A, 0f38B1E96A, %p6;
	selp.f32 	%f42, 0fBAAE005B, 0fBA574D20, %p6;
	fma.rn.f32 	%f43, %f41, %f40, %f42;
	selp.f32 	%f44, 0f3C09919F, 0f3BAAD5EA, %p6;
	fma.rn.f32 	%f45, %f43, %f40, %f44;
	selp.f32 	%f46, 0fBD24D99A, 0fBCDC1BE7, %p6;
	fma.rn.f32 	%f47, %f45, %f40, %f46;
	selp.f32 	%f48, 0f3E235519, 0f3DE718AF, %p6;
	fma.rn.f32 	%f49, %f47, %f40, %f48;
	selp.f32 	%f50, 0f3F69B4F9, 0fBEC093AC, %p6;
	fma.rn.f32 	%f51, %f49, %f40, %f50;
	selp.f32 	%f52, 0f3F210A14, 0f3E0375D3, %p6;
	fma.rn.f32 	%f53, %f51, %f40, %f52;
	neg.f32 	%f54, %f40;
	selp.f32 	%f55, %f54, %f7, %p6;
	fma.rn.f32 	%f62, %f53, %f55, %f55;
	@%p5 bra 	$L__BB23_7;
	ex2.approx.ftz.f32 	%f56, %f62;
	mov.f32 	%f57, 0f3F800000;
	sub.f32 	%f58, %f57, %f56;
	copysign.f32 	%f62, %f7, %f58;
$L__BB23_7:
	fma.rn.f32 	%f59, %f62, 0f3F000000, 0f3F000000;
	mul.f32 	%f60, %f6, %f59;
	add.s64 	%rd18, %rd1, %rd13;
	st.global.f32 	[%rd18+1048576], %f60;
$L__BB23_8:
	ret;

}
	// .globl	tvmgen_default_fused_reshape_squeeze_add_add_kernel
.visible .entry tvmgen_default_fused_reshape_squeeze_add_add_kernel(
	.param .u64 .ptr .align 1 tvmgen_default_fused_reshape_squeeze_add_add_kernel_param_0,
	.param .u64 .ptr .align 1 tvmgen_default_fused_reshape_squeeze_add_add_kernel_param_1,
	.param .u64 .ptr .align 1 tvmgen_default_fused_reshape_squeeze_add_add_kernel_param_2,
	.param .u64 .ptr .align 1 tvmgen_default_fused_reshape_squeeze_add_add_kernel_param_3
)
.maxntid 1024
{
	.reg .b32 	%r<15>;
	.reg .b32 	%f<6>;
	.reg .b64 	%rd<16>;

	ld.param.u64 	%rd1, [tvmgen_default_fused_reshape_squeeze_add_add_kernel_param_0];
	ld.param.u64 	%rd2, [tvmgen_default_fused_reshape_squeeze_add_add_kernel_param_1];
	ld.param.u64 	%rd3, [tvmgen_default_fused_reshape_squeeze_add_add_kernel_param_2];
	ld.param.u64 	%rd4, [tvmgen_default_fused_reshape_squeeze_add_add_kernel_param_3];
	cvta.to.global.u64 	%rd5, %rd1;
	cvta.to.global.u64 	%rd6, %rd4;
	cvta.to.global.u64 	%rd7, %rd3;
	cvta.to.global.u64 	%rd8, %rd2;
	mov.u32 	%r1, %ctaid.x;
	shl.b32 	%r2, %r1, 2;
	mov.u32 	%r3, %tid.x;
	shr.u32 	%r4, %r3, 8;
	or.b32  	%r5, %r2, %r4;
	mul.hi.u32 	%r6, %r5, 1431655766;
	shl.b32 	%r7, %r1, 8;
	add.s32 	%r8, %r7, %r3;
	mul.hi.u32 	%r9, %r8, 715827883;
	shr.u32 	%r10, %r9, 7;
	mul.lo.s32 	%r11, %r10, 768;
	sub.s32 	%r12, %r8, %r11;
	mad.lo.s32 	%r13, %r6, 768, %r12;
	mul.wide.u32 	%rd9, %r13, 4;
	add.s64 	%rd10, %rd8, %rd9;
	ld.global.nc.f32 	%f1, [%rd10];
	mul.wide.u32 	%rd11, %r12, 4;
	add.s64 	%rd12, %rd7, %rd11;
	ld.global.nc.f32 	%f2, [%rd12];
	add.f32 	%f3, %f1, %f2;
	mad.lo.s32 	%r14, %r1, 768, %r8;
	mul.wide.u32 	%rd13, %r14, 4;
	add.s64 	%rd14, %rd6, %rd13;
	ld.global.nc.f32 	%f4, [%rd14];
	add.f32 	%f5, %f3, %f4;
	add.s64 	%rd15, %rd5, %rd13;
	st.global.f32 	[%rd15], %f5;
	ret;

}
	// .globl	tvmgen_default_fused_nn_batch_matmul_4_kernel
.visible .entry tvmgen_default_fused_nn_batch_matmul_4_kernel(
	.param .u64 .ptr .align 1 tvmgen_default_fused_nn_batch_matmul_4_kernel_param_0,
	.param .u64 .ptr .align 1 tvmgen_default_fused_nn_batch_matmul_4_kernel_param_1,
	.param .u64 .ptr .align 1 tvmgen_default_fused_nn_batch_matmul_4_kernel_param_2
)
.maxntid 64
{
	.reg .pred 	%p<3>;
	.reg .b32 	%r<44>;
	.reg .b32 	%f<354>;
	.reg .b64 	%rd<15>;
	// demoted variable
	.shared .align 4 .b8 _ZZ45tvmgen_default_fused_nn_batch_matmul_4_kernelE9p0_shared[2048];
	// demoted variable
	.shared .align 4 .b8 _ZZ45tvmgen_default_fused_nn_batch_matmul_4_kernelE9p1_shared[2048];
	ld.param.u64 	%rd4, [tvmgen_default_fused_nn_batch_matmul_4_kernel_param_2];
	cvta.to.global.u64 	%rd1, %rd4;
	mov.u32 	%r1, %ctaid.y;
	mov.u32 	%r2, %tid.y;
	mul.lo.s32 	%r17, %r2, 24576;
	mov.u32 	%r18, %tid.x;
	or.b32  	%r19, %r17, %r18;
	mad.lo.s32 	%r3, %r1, 196608, %r19;
	mad.lo.s32 	%r20, %r2, -24512, %r19;
	mov.u32 	%r21, %ctaid.x;
	shl.b32 	%r4, %r21, 6;
	shl.b32 	%r5, %r18, 3;
	mad.lo.s32 	%r22, %r18, 7, %r20;
	shl.b32 	%r23, %r20, 2;
	mov.u32 	%r24, _ZZ45tvmgen_default_fused_nn_batch_matmul_4_kernelE9p0_shared;
	add.s32 	%r6, %r24, %r23;
	shl.b32 	%r25, %r22, 2;
	mov.u32 	%r26, _ZZ45tvmgen_default_fused_nn_batch_matmul_4_kernelE9p1_shared;
	add.s32 	%r7, %r26, %r25;
	shl.b32 	%r27, %r2, 8;
	add.s32 	%r8, %r24, %r27;
	shl.b32 	%r28, %r18, 5;
	add.s32 	%r29, %r28, %r26;
	add.s32 	%r9, %r29, 16;
	mov.b32 	%r41, 0;
	mov.f32 	%f290, 0f00000000;
	mov.f32 	%f291, %f290;
	mov.f32 	%f292, %f290;
	mov.f32 	%f293, %f290;
	mov.f32 	%f294, %f290;
	mov.f32 	%f295, %f290;
	mov.f32 	%f296, %f290;
	mov.f32 	%f297, %f290;
	mov.f32 	%f298, %f290;
	mov.f32 	%f299, %f290;
	mov.f32 	%f300, %f290;
	mov.f32 	%f301, %f290;
	mov.f32 	%f302, %f290;
	mov.f32 	%f303, %f290;
	mov.f32 	%f304, %f290;
	mov.f32 	%f305, %f290;
	mov.f32 	%f306, %f290;
	mov.f32 	%f307, %f290;
	mov.f32 	%f308, %f290;
	mov.f32 	%f309, %f290;
	mov.f32 	%f310, %f290;
	mov.f32 	%f311, %f290;
	mov.f32 	%f312, %f290;
	mov.f32 	%f313, %f290;
	mov.f32 	%f314, %f290;
	mov.f32 	%f315, %f290;
	mov.f32 	%f316, %f290;
	mov.f32 	%f317, %f290;
	mov.f32 	%f318, %f290;
	mov.f32 	%f319, %f290;
	mov.f32 	%f320, %f290;
	mov.f32 	%f321, %f290;
	mov.f32 	%f322, %f290;
	mov.f32 	%f323, %f290;
	mov.f32 	%f324, %f290;
	mov.f32 	%f325, %f290;
	mov.f32 	%f326, %f290;
	mov.f32 	%f327, %f290;
	mov.f32 	%f328, %f290;
	mov.f32 	%f329, %f290;
	mov.f32 	%f330, %f290;
	mov.f32 	%f331, %f290;
	mov.f32 	%f332, %f290;
	mov.f32 	%f333, %f290;
	mov.f32 	%f334, %f290;
	mov.f32 	%f335, %f290;
	mov.f32 	%f336, %f290;
	mov.f32 	%f337, %f290;
	mov.f32 	%f338, %f290;
	mov.f32 	%f339, %f290;
	mov.f32 	%f340, %f290;
	mov.f32 	%f341, %f290;
	mov.f32 	%f342, %f290;
	mov.f32 	%f343, %f290;
	mov.f32 	%f344, %f290;
	mov.f32 	%f345, %f290;
	mov.f32 	%f346, %f290;
	mov.f32 	%f347, %f290;
	mov.f32 	%f348, %f290;
	mov.f32 	%f349, %f290;
	mov.f32 	%f350, %f290;
	mov.f32 	%f351, %f290;
	mov.f32 	%f352, %f290;
	mov.f32 	%f353, %f290;
$L__BB25_1:
	ld.param.u64 	%rd14, [tvmgen_default_fused_nn_batch_matmul_4_kernel_param_1];
	bar.sync 	0;
	shl.b32 	%r31, %r41, 3;
	add.s32 	%r32, %r3, %r31;
	cvta.to.global.u64 	%rd5, %rd14;
	mul.wide.u32 	%rd6, %r32, 4;
	add.s64 	%rd7, %rd5, %rd6;
	ld.global.nc.f32 	%f194, [%rd7];
	st.shared.f32 	[%r6], %f194;
	ld.global.nc.f32 	%f195, [%rd7+12288];
	st.shared.f32 	[%r6+32], %f195;
	ld.global.nc.f32 	%f196, [%rd7+24576];
	st.shared.f32 	[%r6+64], %f196;
	ld.global.nc.f32 	%f197, [%rd7+36864];
	st.shared.f32 	[%r6+96], %f197;
	ld.global.nc.f32 	%f198, [%rd7+49152];
	st.shared.f32 	[%r6+128], %f198;
	ld.global.nc.f32 	%f199, [%rd7+61440];
	st.shared.f32 	[%r6+160], %f199;
	ld.global.nc.f32 	%f200, [%rd7+73728];
	st.shared.f32 	[%r6+192], %f200;
	ld.global.nc.f32 	%f201, [%rd7+86016];
	st.shared.f32 	[%r6+224], %f201;
	mad.lo.s32 	%r33, %r2, 768, %r4;
	add.s32 	%r34, %r33, %r5;
	mad.lo.s32 	%r35, %r41, 6144, %r34;
	mul.wide.u32 	%rd8, %r35, 4;
	add.s64 	%rd9, %rd1, %rd8;
	ld.global.nc.f32 	%f202, [%rd9];
	st.shared.f32 	[%r7], %f202;
	ld.global.nc.f32 	%f203, [%rd9+4];
	st.shared.f32 	[%r7+4], %f203;
	ld.global.nc.f32 	%f204, [%rd9+8];
	st.shared.f32 	[%r7+8], %f204;
	ld.global.nc.f32 	%f205, [%rd9+12];
	st.shared.f32 	[%r7+12], %f205;
	ld.global.nc.f32 	%f206, [%rd9+16];
	st.shared.f32 	[%r7+16], %f206;
	ld.global.nc.f32 	%f207, [%rd9+20];
	st.shared.f32 	[%r7+20], %f207;
	ld.global.nc.f32 	%f208, [%rd9+24];
	st.shared.f32 	[%r7+24], %f208;
	ld.global.nc.f32 	%f209, [%rd9+28];
	st.shared.f32 	[%r7+28], %f209;
	bar.sync 	0;
	mov.b32 	%r43, 128;
	mov.u32 	%r42, %r9;
$L__BB25_2:
	add.s32 	%r36, %r8, %r43;
	ld.shared.f32 	%f210, [%r36+-128];
	ld.shared.f32 	%f211, [%r36+-96];
	ld.shared.f32 	%f212, [%r36+-64];
	ld.shared.f32 	%f213, [%r36+-32];
	ld.shared.f32 	%f214, [%r36];
	ld.shared.f32 	%f215, [%r36+32];
	ld.shared.f32 	%f216, [%r36+64];
	ld.shared.f32 	%f217, [%r36+96];
	ld.shared.f32 	%f218, [%r42+-16];
	ld.shared.f32 	%f219, [%r42+-12];
	ld.shared.f32 	%f220, [%r42+-8];
	ld.shared.f32 	%f221, [%r42+-4];
	ld.shared.f32 	%f222, [%r42];
	ld.shared.f32 	%f223, [%r42+4];
	ld.shared.f32 	%f224, [%r42+8];
	ld.shared.f32 	%f225, [%r42+12];
	fma.rn.f32 	%f337, %f210, %f218, %f337;
	fma.rn.f32 	%f336, %f210, %f219, %f336;
	fma.rn.f32 	%f335, %f210, %f220, %f335;
	fma.rn.f32 	%f334, %f210, %f221, %f334;
	fma.rn.f32 	%f333, %f210, %f222, %f333;
	fma.rn.f32 	%f332, %f210, %f223, %f332;
	fma.rn.f32 	%f331, %f210, %f224, %f331;
	fma.rn.f32 	%f330, %f210, %f225, %f330;
	fma.rn.f32 	%f329, %f211, %f218, %f329;
	fma.rn.f32 	%f328, %f211, %f219, %f328;
	fma.rn.f32 	%f327, %f211, %f220, %f327;
	fma.rn.f32 	%f326, %f211, %f221, %f326;
	fma.rn.f32 	%f325, %f211, %f222, %f325;
	fma.rn.f32 	%f324, %f211, %f223, %f324;
	fma.rn.f32 	%f323, %f211, %f224, %f323;
	fma.rn.f32 	%f322, %f211, %f225, %f322;
	fma.rn.f32 	%f321, %f212, %f218, %f321;
	fma.rn.f32 	%f320, %f212, %f219, %f320;
	fma.rn.f32 	%f319, %f212, %f220, %f319;
	fma.rn.f32 	%f318, %f212, %f221, %f318;
	fma.rn.f32 	%f317, %f212, %f222, %f317;
	fma.rn.f32 	%f316, %f212, %f223, %f316;
	fma.rn.f32 	%f315, %f212, %f224, %f315;
	fma.rn.f32 	%f314, %f212, %f225, %f314;
	fma.rn.f32 	%f313, %f213, %f218, %f313;
	fma.rn.f32 	%f312, %f213, %f219, %f312;
	fma.rn.f32 	%f311, %f213, %f220, %f311;
	fma.rn.f32 	%f310, %f213, %f221, %f310;
	fma.rn.f32 	%f309, %f213, %f222, %f309;
	fma.rn.f32 	%f308, %f213, %f223, %f308;
	fma.rn.f32 	%f307, %f213, %f224, %f307;
	fma.rn.f32 	%f306, %f213, %f225, %f306;
	fma.rn.f32 	%f305, %f214, %f218, %f305;
	fma.rn.f32 	%f304, %f214, %f219, %f304;
	fma.rn.f32 	%f303, %f214, %f220, %f303;
	fma.rn.f32 	%f302, %f214, %f221, %f302;
	fma.rn.f32 	%f301, %f214, %f222, %f301;
	fma.rn.f32 	%f300, %f214, %f223, %f300;
	fma.rn.f32 	%f299, %f214, %f224, %f299;
	fma.rn.f32 	%f298, %f214, %f225, %f298;
	fma.rn.f32 	%f297, %f215, %f218, %f297;
	fma.rn.f32 	%f296, %f215, %f219, %f296;
	fma.rn.f32 	%f295, %f215, %f220, %f295;
	fma.rn.f32 	%f294, %f215, %f221, %f294;
	fma.rn.f32 	%f293, %f215, %f222, %f293;
	fma.rn.f32 	%f292, %f215, %f223, %f292;
	fma.rn.f32 	%f291, %f215, %f224, %f291;
	fma.rn.f32 	%f290, %f215, %f225, %f290;
	fma.rn.f32 	%f338, %f216, %f218, %f338;
	fma.rn.f32 	%f339, %f216, %f219, %f339;
	fma.rn.f32 	%f340, %f216, %f220, %f340;
	fma.rn.f32 	%f341, %f216, %f221, %f341;
	fma.rn.f32 	%f342, %f216, %f222, %f342;
	fma.rn.f32 	%f343, %f216, %f223, %f343;
	fma.rn.f32 	%f344, %f216, %f224, %f344;
	fma.rn.f32 	%f345, %f216, %f225, %f345;
	fma.rn.f32 	%f346, %f217, %f218, %f346;
	fma.rn.f32 	%f347, %f217, %f219, %f347;
	fma.rn.f32 	%f348, %f217, %f220, %f348;
	fma.rn.f32 	%f349, %f217, %f221, %f349;
	fma.rn.f32 	%f350, %f217, %f222, %f350;
	fma.rn.f32 	%f351, %f217, %f223, %f351;
	fma.rn.f32 	%f352, %f217, %f224, %f352;
	fma.rn.f32 	%f353, %f217, %f225, %f353;
	add.s32 	%r43, %r43, 4;
	add.s32 	%r42, %r42, 256;
	setp.ne.s32 	%p1, %r43, 160;
	@%p1 bra 	$L__BB25_2;
	add.s32 	%r41, %r41, 1;
	setp.ne.s32 	%p2, %r41, 384;
	@%p2 bra 	$L__BB25_1;
	ld.param.u64 	%rd13, [tvmgen_default_fused_nn_batch_matmul_4_kernel_param_0];
	cvta.to.global.u64 	%rd10, %rd13;
	mul.lo.s32 	%r37, %r2, 6144;
	mad.lo.s32 	%r38, %r1, 49152, %r37;
	add.s32 	%r39, %r38, %r4;
	add.s32 	%r40, %r39, %r5;
	mul.wide.u32 	%rd11, %r40, 4;
	add.s64 	%rd12, %rd10, %rd11;
	st.global.f32 	[%rd12], %f337;
	st.global.f32 	[%rd12+4], %f336;
	st.global.f32 	[%rd12+8], %f335;
	st.global.f32 	[%rd12+12], %f334;
	st.global.f32 	[%rd12+16], %f333;
	st.global.f32 	[%rd12+20], %f332;
	st.global.f32 	[%rd12+24], %f331;
	st.global.f32 	[%rd12+28], %f330;
	st.global.f32 	[%rd12+3072], %f329;
	st.global.f32 	[%rd12+3076], %f328;
	st.global.f32 	[%rd12+3080], %f327;
	st.global.f32 	[%rd12+3084], %f326;
	st.global.f32 	[%rd12+3088], %f325;
	st.global.f32 	[%rd12+3092], %f324;
	st.global.f32 	[%rd12+3096], %f323;
	st.global.f32 	[%rd12+3100], %f322;
	st.global.f32 	[%rd12+6144], %f321;
	st.global.f32 	[%rd12+6148], %f320;
	st.global.f32 	[%rd12+6152], %f319;
	st.global.f32 	[%rd12+6156], %f318;
	st.global.f32 	[%rd12+6160], %f317;
	st.global.f32 	[%rd12+6164], %f316;
	st.global.f32 	[%rd12+6168], %f315;
	st.global.f32 	[%rd12+6172], %f314;
	st.global.f32 	[%rd12+9216], %f313;
	st.global.f32 	[%rd12+9220], %f312;
	st.global.f32 	[%rd12+9224], %f311;
	st.global.f32 	[%rd12+9228], %f310;
	st.global.f32 	[%rd12+9232], %f309;
	st.global.f32 	[%rd12+9236], %f308;
	st.global.f32 	[%rd12+9240], %f307;
	st.global.f32 	[%rd12+9244], %f306;
	st.global.f32 	[%rd12+12288], %f305;
	st.global.f32 	[%rd12+12292], %f304;
	st.global.f32 	[%rd12+12296], %f303;
	st.global.f32 	[%rd12+12300], %f302;
	st.global.f32 	[%rd12+12304], %f301;
	st.global.f32 	[%rd12+12308], %f300;
	st.global.f32 	[%rd12+12312], %f299;
	st.global.f32 	[%rd12+12316], %f298;
	st.global.f32 	[%rd12+15360], %f297;
	st.global.f32 	[%rd12+15364], %f296;
	st.global.f32 	[%rd12+15368], %f295;
	st.global.f32 	[%rd12+15372], %f294;
	st.global.f32 	[%rd12+15376], %f293;
	st.global.f32 	[%rd12+15380], %f292;
	st.global.f32 	[%rd12+15384], %f291;
	st.global.f32 	[%rd12+15388], %f290;
	st.global.f32 	[%rd12+18432], %f338;
	st.global.f32 	[%rd12+18436], %f339;
	st.global.f32 	[%rd12+18440], %f340;
	st.global.f32 	[%rd12+18444], %f341;
	st.global.f32 	[%rd12+18448], %f342;
	st.global.f32 	[%rd12+18452], %f343;
	st.global.f32 	[%rd12+18456], %f344;
	st.global.f32 	[%rd12+18460], %f345;
	st.global.f32 	[%rd12+21504], %f346;
	st.global.f32 	[%rd12+21508], %f347;
	st.global.f32 	[%rd12+21512], %f348;
	st.global.f32 	[%rd12+21516], %f349;
	st.global.f32 	[%rd12+21520], %f350;
	st.global.f32 	[%rd12+21524], %f351;
	st.global.f32 	[%rd12+21528], %f352;
	st.global.f32 	[%rd12+21532], %f353;
	ret;

}
	// .globl	tvmgen_default_fused_cast_take_cast_take_add_add_kernel
.visible .entry tvmgen_default_fused_cast_take_cast_take_add_add_kernel(
	.param .u64 .ptr .align 1 tvmgen_default_fused_cast_take_cast_take_add_add_kernel_param_0,
	.param .u64 .ptr .align 1 tvmgen_default_fused_cast_take_cast_take_add_add_kernel_param_1,
	.param .u64 .ptr .align 1 tvmgen_default_fused_cast_take_cast_take_add_add_kernel_param_2,
	.param .u64 .ptr .align 1 tvmgen_default_fused_cast_take_cast_take_add_add_kernel_param_3,
	.param .u64 .ptr .align 1 tvmgen_default_fused_cast_take_cast_take_add_add_kernel_param_4,
	.param .u64 .ptr .align 1 tvmgen_default_fused_cast_take_cast_take_add_add_kernel_param_5
)
.maxntid 1024
{
	.reg .pred 	%p<2>;
	.reg .b32 	%r<21>;
	.reg .b32 	%f<6>;
	.reg .b64 	%rd<23>;

	ld.param.u64 	%rd1, [tvmgen_default_fused_cast_take_cast_take_add_add_kernel_param_0];
	ld.param.u64 	%rd2, [tvmgen_default_fused_cast_take_cast_take_add_add_kernel_param_1];
	ld.param.u64 	%rd3, [tvmgen_default_fused_cast_take_cast_take_add_add_kernel_param_2];
	ld.param.u64 	%rd4, [tvmgen_default_fused_cast_take_cast_take_add_add_kernel_param_3];
	ld.param.u64 	%rd5, [tvmgen_default_fused_cast_take_cast_take_add_add_kernel_param_4];
	ld.param.u64 	%rd6, [tvmgen_default_fused_cast_take_cast_take_add_add_kernel_param_5];
	cvta.to.global.u64 	%rd7, %rd1;
	cvta.to.global.u64 	%rd8, %rd6;
	cvta.to.global.u64 	%rd9, %rd5;
	cvta.to.global.u64 	%rd10, %rd4;
	cvta.to.global.u64 	%rd11, %rd3;
	cvta.to.global.u64 	%rd12, %rd2;
	mov.u32 	%r1, %ctaid.x;
	shl.b32 	%r2, %r1, 2;
	mov.u32 	%r3, %tid.x;
	shr.u32 	%r4, %r3, 8;
	or.b32  	%r5, %r2, %r4;
	mul.hi.u32 	%r6, %r5, 1431655766;
	mul.wide.u32 	%rd13, %r6, 8;
	add.s64 	%rd14, %rd12, %rd13;
	ld.global.nc.u32 	%r7, [%rd14];
	max.s32 	%r8, %r7, 0;
	min.s32 	%r9, %r8, 30521;
	shl.b32 	%r10, %r1, 8;
	add.s32 	%r11, %r10, %r3;
	mul.hi.u32 	%r12, %r11, 715827883;
	shr.u32 	%r13, %r12, 7;
	mul.lo.s32 	%r14, %r13, 768;
	sub.s32 	%r15, %r11, %r14;
	mad.lo.s32 	%r16, %r9, 768, %r15;
	mul.wide.u32 	%rd15, %r16, 4;
	add.s64 	%rd16, %rd11, %rd15;
	ld.global.nc.f32 	%f1, [%rd16];
	add.s64 	%rd17, %rd10, %rd13;
	ld.global.nc.u32 	%r17, [%rd17];
	setp.gt.s32 	%p1, %r17, 0;
	selp.b32 	%r18, 768, 0, %p1;
	add.s32 	%r19, %r18, %r15;
	mul.wide.u32 	%rd18, %r19, 4;
	add.s64 	%rd19, %rd9, %rd18;
	ld.global.nc.f32 	%f2, [%rd19];
	add.f32 	%f3, %f1, %f2;
	mad.lo.s32 	%r20, %r1, 768, %r11;
	mul.wide.u32 	%rd20, %r20, 4;
	add.s64 	%rd21, %rd8, %rd20;
	ld.global.nc.f32 	%f4, [%rd21];
	add.f32 	%f5, %f3, %f4;
	add.s64 	%rd22, %rd7, %rd20;
	st.global.f32 	[%rd22], %f5;
	ret;

}


// ===== COMPILED SASS (sm_100) =====

	.target	sm_100

	.elftype	@"ET_EXEC"


//--------------------- .note.nv.tkinfo           --------------------------
	.section	.note.nv.tkinfo,"",@"SHT_NOTE"
	.sectionflags	@"SHF_NOTE_NV_TKINFO"
	.tkinfo
        /*0018*/ 	.word	0x00000002
        /*0030*/ 	.string	""
        /*0030*/ 	.string	"ptxas"
        /*0030*/ 	.string	"Cuda compilation tools, release 13.0, V13.0.88"
        /*0030*/ 	.string	"Build cuda_13.0.r13.0/compiler.36424714_0"
        /*0030*/ 	.string	"-arch sm_100 -m 64 "



//--------------------- .note.nv.cuinfo           --------------------------
	.section	.note.nv.cuinfo,"",@"SHT_NOTE"
	.sectionflags	@"SHF_NOTE_NV_CUINFO"
        /*0018*/ 	.short	0x0002
        /*001a*/ 	.short	0x0064
        /*001c*/ 	.short	0x0082
	.zero		2


//--------------------- .nv.info                  --------------------------
	.section	.nv.info,"",@"SHT_CUDA_INFO"
	.align	4


	//----- nvinfo : EIATTR_REGCOUNT
	.align		4
        /*0000*/ 	.byte	0x04, 0x2f
        /*0002*/ 	.short	(.L_1 - .L_0)
	.align		4
.L_0:
        /*0004*/ 	.word	index@(tvmgen_default_fused_expand_dims_expand_dims_cast_subtract_multiply_kernel)
        /*0008*/ 	.word	0x0000000a


	//----- nvinfo : EIATTR_FRAME_SIZE
	.align		4
.L_1:
        /*000c*/ 	.byte	0x04, 0x11
        /*000e*/ 	.short	(.L_3 - .L_2)
	.align		4
.L_2:
        /*0010*/ 	.word	index@(tvmgen_default_fused_expand_dims_expand_dims_cast_subtract_multiply_kernel)
        /*0014*/ 	.word	0x00000000


	//----- nvinfo : EIATTR_REGCOUNT
	.align		4
.L_3:
        /*0018*/ 	.byte	0x04, 0x2f
        /*001a*/ 	.short	(.L_5 - .L_4)
	.align		4
.L_4:
        /*001c*/ 	.word	index@(tvmgen_default_fused_broadcast_to_reshape_kernel)
        /*0020*/ 	.word	0x0000000a


	//----- nvinfo : EIATTR_FRAME_SIZE
	.align		4
.L_5:
        /*0024*/ 	.byte	0x04, 0x11
        /*0026*/ 	.short	(.L_7 - .L_6)
	.align		4
.L_6:
        /*0028*/ 	.word	index@(tvmgen_default_fused_broadcast_to_reshape_kernel)
        /*002c*/ 	.word	0x00000000


	//----- nvinfo : EIATTR_REGCOUNT
	.align		4
.L_7:
        /*0030*/ 	.byte	0x04, 0x2f
        /*0032*/ 	.short	(.L_9 - .L_8)
	.align		4
.L_8:
        /*0034*/ 	.word	index@(tvmgen_default_fused_nn_batch_matmul_kernel)
        /*0038*/ 	.word	0x00000060


	//----- nvinfo : EIATTR_FRAME_SIZE
	.align		4
.L_9:
        /*003c*/ 	.byte	0x04, 0x11
        /*003e*/ 	.short	(.L_11 - .L_10)
	.align		4
.L_10:
        /*0040*/ 	.word	index@(tvmgen_default_fused_nn_batch_matmul_kernel)
        /*0044*/ 	.word	0x00000000


	//----- nvinfo : EIATTR_REGCOUNT
	.align		4
.L_11:
        /*0048*/ 	.byte	0x04, 0x2f
        /*004a*/ 	.short	(.L_13 - .L_12)
	.align		4
.L_12:
        /*004c*/ 	.word	index@(tvmgen_default_fused_mean_kernel_1)
        /*0050*/ 	.word	0x0000000a


	//----- nvinfo : EIATTR_FRAME_SIZE
	.align		4
.L_13:
        /*0054*/ 	.byte	0x04, 0x11
        /*0056*/ 	.short	(.L_15 - .L_14)
	.align		4
.L_14:
        /*0058*/ 	.word	index@(tvmgen_default_fused_mean_kernel_1)
        /*005c*/ 	.word	0x00000000


	//----- nvinfo : EIATTR_REGCOUNT
	.align		4
.L_15:
        /*0060*/ 	.byte	0x04, 0x2f
        /*0062*/ 	.short	(.L_17 - .L_16)
	.align		4
.L_16:
        /*0064*/ 	.word	index@(tvmgen_default_fused_nn_batch_matmul_3_kernel)
        /*0068*/ 	.word	0x00000060


	//----- nvinfo : EIATTR_FRAME_SIZE
	.align		4
.L_17:
        /*006c*/ 	.byte	0x04, 0x11
        /*006e*/ 	.short	(.L_19 - .L_18)
	.align		4
.L_18:
        /*0070*/ 	.word	index@(tvmgen_default_fused_nn_batch_matmul_3_kernel)
        /*0074*/ 	.word	0x00000000


	//----- nvinfo : EIATTR_REGCOUNT
	.align		4
.L_19:
        /*0078*/ 	.byte	0x04, 0x2f
        /*007a*/ 	.short	(.L_21 - .L_20)
	.align		4
.L_20:
        /*007c*/ 	.word	index@(tvmgen_default_fused_reshape_squeeze_transpose_reshape_broadcast_to_reshape_kernel)
        /*0080*/ 	.word	0x0000000b


	//----- nvinfo : EIATTR_FRAME_SIZE
	.align		4
.L_21:
        /*0084*/ 	.byte	0x04, 0x11
        /*0086*/ 	.short	(.L_23 - .L_22)
	.align		4
.L_22:
        /*0088*/ 	.word	index@(tvmgen_default_fused_reshape_squeeze_transpose_reshape_broadcast_to_reshape_kernel)
        /*008c*/ 	.word	0x00000000


	//----- nvinfo : EIATTR_REGCOUNT
	.align		4
.L_23:
        /*0090*/ 	.byte	0x04, 0x2f
        /*0092*/ 	.short	(.L_25 - .L_24)
	.align		4
.L_24:
        /*0094*/ 	.word	index@(tvmgen_default_fused_nn_dense_add_tanh_kernel)
        /*0098*/ 	.word	0x00000020


	//----- nvinfo : EIATTR_FRAME_SIZE
	.align		4
.L_25:
        /*009c*/ 	.byte	0x04, 0x11
        /*009e*/ 	.short	(.L_27 - .L_26)
	.align		4
.L_26:
        /*00a0*/ 	.word	index@(tvmgen_default_fused_nn_dense_add_tanh_kernel)
        /*00a4*/ 	.word	0x00000000


	//----- nvinfo : EIATTR_REGCOUNT
	.align		4
.L_27:
        /*00a8*/ 	.byte	0x04, 0x2f
        /*00aa*/ 	.short	(.L_29 - .L_28)
	.align		4
.L_28:
        /*00ac*/ 	.word	index@(tvmgen_default_fused_reshape_squeeze_add_reshape_transpose_broadcast_to_reshape_kernel)
        /*00b0*/ 	.word	0x0000000e


	//----- nvinfo : EIATTR_FRAME_SIZE
	.align		4
.L_29:
        /*00b4*/ 	.byte	0x04, 0x11
        /*00b6*/ 	.short	(.L_31 - .L_30)
	.align		4
.L_30:
        /*00b8*/ 	.word	index@(tvmgen_default_fused_reshape_squeeze_add_reshape_transpose_broadcast_to_reshape_kernel)
        /*00bc*/ 	.word	0x00000000


	//----- nvinfo : EIATTR_REGCOUNT
	.align		4
.L_31:
        /*00c0*/ 	.byte	0x04, 0x2f
        /*00c2*/ 	.short	(.L_33 - .L_32)
	.align		4
.L_32:
        /*00c4*/ 	.word	index@(tvmgen_default_fused_variance_kernel)
        /*00c8*/ 	.word	0x0000001f


	//----- nvinfo : EIATTR_FRAME_SIZE
	.align		4
.L_33:
        /*00cc*/ 	.byte	0x04, 0x11
        /*00ce*/ 	.short	(.L_35 - .L_34)
	.align		4
.L_34:
        /*00d0*/ 	.word	index@(tvmgen_default_fused_variance_kernel)
        /*00d4*/ 	.word	0x00000000


	//----- nvinfo : EIATTR_REGCOUNT
	.align		4
.L_35:
        /*00d8*/ 	.byte	0x04, 0x2f
        /*00da*/ 	.short	(.L_37 - .L_36)
	.align		4
.L_36:
        /*00dc*/ 	.word	index@(tvmgen_default_fused_reshape_squeeze_divide_add_kernel)
        /*00e0*/ 	.word	0x0000000c


	//----- nvinfo : EIATTR_FRAME_SIZE
	.align		4
.L_37:
        /*00e4*/ 	.byte	0x04, 0x11
        /*00e6*/ 	.short	(.L_39 - .L_38)
	.align		4
.L_38:
        /*00e8*/ 	.word	index@(tvmgen_default_fused_reshape_squeeze_divide_add_kernel)
        /*00ec*/ 	.word	0x00000000


	//----- nvinfo : EIATTR_REGCOUNT
	.align		4
.L_39:
        /*00f0*/ 	.byte	0x04, 0x2f
        /*00f2*/ 	.short	(.L_41 - .L_40)
	.align		4
.L_40:
        /*00f4*/ 	.word	index@(tvmgen_default_fused_nn_batch_matmul_1_kernel)
        /*00f8*/ 	.word	0x00000060


	//----- nvinfo : EIATTR_FRAME_SIZE
	.align		4
.L_41:
        /*00fc*/ 	.byte	0x04, 0x11
        /*00fe*/ 	.short	(.L_43 - .L_42)
	.align		4
.L_42:
        /*0100*/ 	.word	index@(tvmgen_default_fused_nn_batch_matmul_1_kernel)
        /*0104*/ 	.word	0x00000000


	//----- nvinfo : EIATTR_REGCOUNT
	.align		4
.L_43:
        /*0108*/ 	.byte	0x04, 0x2f
        /*010a*/ 	.short	(.L_45 - .L_44)
	.align		4
.L_44:
        /*010c*/ 	.word	index@(tvmgen_default_fused_reshape_squeeze_add_reshape_transpose_broadcast_to_reshape_1_kernel)
        /*0110*/ 	.word	0x0000000c


	//----- nvinfo : EIATTR_FRAME_SIZE
	.align		4
.L_45:
        /*0114*/ 	.byte	0x04, 0x11
        /*0116*/ 	.short	(.L_47 - .L_46)
	.align		4
.L_46:
        /*0118*/ 	.word	index@(tvmgen_default_fused_reshape_squeeze_add_reshape_transpose_broadcast_to_reshape_1_kernel)
        /*011c*/ 	.word	0x00000000


	//----- nvinfo : EIATTR_REGCOUNT
	.align		4
.L_47:
        /*0120*/ 	.byte	0x04, 0x2f
        /*0122*/ 	.short	(.L_49 - .L_48)
	.align		4
.L_48:
        /*0124*/ 	.word	index@(tvmgen_default_fused_reshape_kernel)
        /*0128*/ 	.word	0x0000000a


	//----- nvinfo : EIATTR_FRAME_SIZE
	.align		4
.L_49:
        /*012c*/ 	.byte	0x04, 0x11
        /*012e*/ 	.short	(.L_51 - .L_50)
	.align		4
.L_50:
        /*0130*/ 	.word	index@(tvmgen_default_fused_reshape_kernel)
        /*0134*/ 	.word	0x00000000


	//----- nvinfo : EIATTR_REGCOUNT
	.align		4
.L_51:
        /*0138*/ 	.byte	0x04, 0x2f
        /*013a*/ 	.short	(.L_53 - .L_52)
	.align		4
.L_52:
        /*013c*/ 	.word	index@(tvmgen_default_fused_nn_softmax_broadcast_to_kernel)
        /*0140*/ 	.word	0x00000018


	//----- nvinfo : EIATTR_FRAME_SIZE
	.align		4
.L_53:
        /*0144*/ 	.byte	0x04, 0x11
        /*0146*/ 	.short	(.L_55 - .L_54)
	.align		4
.L_54:
        /*0148*/ 	.word	index@(tvmgen_default_fused_nn_softmax_broadcast_to_kernel)
        /*014c*/ 	.word	0x00000000


	//----- nvinfo : EIATTR_REGCOUNT
	.align		4
.L_55:
        /*0150*/ 	.byte	0x04, 0x2f
        /*0152*/ 	.short	(.L_57 - .L_56)
	.align		4
.L_56:
        /*0154*/ 	.word	index@(tvmgen_default_fused_nn_softmax_broadcast_to_kernel_4)
        /*0158*/ 	.word	0x0000000a


	//----- nvinfo : EIATTR_FRAME_SIZE
	.align		4
.L_57:
        /*015c*/ 	.byte	0x04, 0x11
        /*015e*/ 	.short	(.L_59 - .L_58)
	.align		4
.L_58:
        /*0160*/ 	.word	index@(tvmgen_default_fused_nn_softmax_broadcast_to_kernel_4)
        /*0164*/ 	.word	0x00000000


	//----- nvinfo : EIATTR_REGCOUNT
	.align		4
.L_59:
        /*0168*/ 	.byte	0x04, 0x2f
        /*016a*/ 	.short	(.L_61 - .L_60)
	.align		4
.L_60:
        /*016c*/ 	.word	index@(tvmgen_default_fused_nn_softmax_broadcast_to_kernel_2)
        /*0170*/ 	.word	0x00000020


	//----- nvinfo : EIATTR_FRAME_SIZE
	.align		4
.L_61:
        /*0174*/ 	.byte	0x04, 0x11
        /*0176*/ 	.short	(.L_63 - .L_62)
	.align		4
.L_62:
        /*0178*/ 	.word	index@(tvmgen_default_fused_nn_softmax_broadcast_to_kernel_2)
        /*017c*/ 	.word	0x00000000


	//----- nvinfo : EIATTR_REGCOUNT
	.align		4
.L_63:
        /*0180*/ 	.byte	0x04, 0x2f
        /*0182*/ 	.short	(.L_65 - .L_64)
	.align		4
.L_64:
        /*0184*/ 	.word	index@(tvmgen_default_fused_variance_kernel_1)
        /*0188*/ 	.word	0x0000000a


	//----- nvinfo : EIATTR_FRAME_SIZE
	.align		4
.L_65:
        /*018c*/ 	.byte	0x04, 0x11
        /*018e*/ 	.short	(.L_67 - .L_66)
	.align		4
.L_66:
        /*0190*/ 	.word	index@(tvmgen_default_fused_variance_kernel_1)
        /*0194*/ 	.word	0x00000000


	//----- nvinfo : EIATTR_REGCOUNT
	.align		4
.L_67:
        /*0198*/ 	.byte	0x04, 0x2f
        /*019a*/ 	.short	(.L_69 - .L_68)
	.align		4
.L_68:
        /*019c*/ 	.word	index@(tvmgen_default_fused_mean_kernel)
        /*01a0*/ 	.word	0x0000001e


	//----- nvinfo : EIATTR_FRAME_SIZE
	.align		4
.L_69:
        /*01a4*/ 	.byte	0x04, 0x11
        /*01a6*/ 	.short	(.L_71 - .L_70)
	.align		4
.L_70:
        /*01a8*/ 	.word	index@(tvmgen_default_fused_mean_kernel)
        /*01ac*/ 	.word	0x00000000


	//----- nvinfo : EIATTR_REGCOUNT
	.align		4
.L_71:
        /*01b0*/ 	.byte	0x04, 0x2f
        /*01b2*/ 	.short	(.L_73 - .L_72)
	.align		4
.L_72:
        /*01b4*/ 	.word	index@(tvmgen_default_fused_take_kernel)
        /*01b8*/ 	.word	0x0000000a


	//----- nvinfo : EIATTR_FRAME_SIZE
	.align		4
.L_73:
        /*01bc*/ 	.byte	0x04, 0x11
        /*01be*/ 	.short	(.L_75 - .L_74)
	.align		4
.L_74:
        /*01c0*/ 	.word	index@(tvmgen_default_fused_take_kernel)
        /*01c4*/ 	.word	0x00000000


	//----- nvinfo : EIATTR_REGCOUNT
	.align		4
.L_75:
        /*01c8*/ 	.byte	0x04, 0x2f
        /*01ca*/ 	.short	(.L_77 - .L_76)
	.align		4
.L_76:
        /*01cc*/ 	.word	index@(tvmgen_default_fused_subtract_add_rsqrt_multiply_multiply_add_kernel)
        /*01d0*/ 	.word	0x00000010


	//----- nvinfo : EIATTR_FRAME_SIZE
	.align		4
.L_77:
        /*01d4*/ 	.byte	0x04, 0x11
        /*01d6*/ 	.short	(.L_79 - .L_78)
	.align		4
.L_78:
        /*01d8*/ 	.word	index@($__internal_2_$__cuda_sm20_sqrt_rn_f32_slowpath)
        /*01dc*/ 	.word	0x00000000


	//----- nvinfo : EIATTR_FRAME_SIZE
	.align		4
.L_79:
        /*01e0*/ 	.byte	0x04, 0x11
        /*01e2*/ 	.short	(.L_81 - .L_80)
	.align		4
.L_80:
        /*01e4*/ 	.word	index@($__internal_1_$__cuda_sm20_rcp_rn_f32_slowpath)
        /*01e8*/ 	.word	0x00000000


	//----- nvinfo : EIATTR_FRAME_SIZE
	.align		4
.L_81:
        /*01ec*/ 	.byte	0x04, 0x11
        /*01ee*/ 	.short	(.L_83 - .L_82)
	.align		4
.L_82:
        /*01f0*/ 	.word	index@(tvmgen_default_fused_subtract_add_rsqrt_multiply_multiply_add_kernel)
        /*01f4*/ 	.word	0x00000000


	//----- nvinfo : EIATTR_REGCOUNT
	.align		4
.L_83:
        /*01f8*/ 	.byte	0x04, 0x2f
        /*01fa*/ 	.short	(.L_85 - .L_84)
	.align		4
.L_84:
        /*01fc*/ 	.word	index@(tvmgen_default_fused_nn_batch_matmul_2_kernel)
        /*0200*/ 	.word	0x00000060


	//----- nvinfo : EIATTR_FRAME_SIZE
	.align		4
.L_85:
        /*0204*/ 	.byte	0x04, 0x11
        /*0206*/ 	.short	(.L_87 - .L_86)
	.align		4
.L_86:
        /*0208*/ 	.word	index@(tvmgen_default_fused_nn_batch_matmul_2_kernel)
        /*020c*/ 	.word	0x00000000


	//----- nvinfo : EIATTR_REGCOUNT
	.align		4
.L_87:
        /*0210*/ 	.byte	0x04, 0x2f
        /*0212*/ 	.short	(.L_89 - .L_88)
	.align		4
.L_88:
        /*0214*/ 	.word	index@(tvmgen_default_fused_nn_softmax_broadcast_to_kernel_3)
        /*0218*/ 	.word	0x00000010


	//----- nvinfo : EIATTR_FRAME_SIZE
	.align		4
.L_89:
        /*021c*/ 	.byte	0x04, 0x11
        /*021e*/ 	.short	(.L_91 - .L_90)
	.align		4
.L_90:
        /*0220*/ 	.word	index@($__internal_0_$__cuda_sm3x_div_rn_noftz_f32_slowpath)
        /*0224*/ 	.word	0x00000000


	//----- nvinfo : EIATTR_FRAME_SIZE
	.align		4
.L_91:
        /*0228*/ 	.byte	0x04, 0x11
        /*022a*/ 	.short	(.L_93 - .L_92)
	.align		4
.L_92:
        /*022c*/ 	.word	index@(tvmgen_default_fused_nn_softmax_broadcast_to_kernel_3)
        /*0230*/ 	.word	0x00000000


	//----- nvinfo : EIATTR_REGCOUNT
	.align		4
.L_93:
        /*0234*/ 	.byte	0x04, 0x2f
        /*0236*/ 	.short	(.L_95 - .L_94)
	.align		4
.L_94:
        /*0238*/ 	.word	index@(tvmgen_default_fused_nn_softmax_broadcast_to_kernel_1)
        /*023c*/ 	.word	0x0000000e


	//----- nvinfo : EIATTR_FRAME_SIZE
	.align		4
.L_95:
        /*0240*/ 	.byte	0x04, 0x11
        /*0242*/ 	.short	(.L_97 - .L_96)
	.align		4
.L_96:
        /*0244*/ 	.word	index@(tvmgen_default_fused_nn_softmax_broadcast_to_kernel_1)
        /*0248*/ 	.word	0x00000000


	//----- nvinfo : EIATTR_REGCOUNT
	.align		4
.L_97:
        /*024c*/ 	.byte	0x04, 0x2f
        /*024e*/ 	.short	(.L_99 - .L_98)
	.align		4
.L_98:
        /*0250*/ 	.word	index@(tvmgen_default_fused_reshape_squeeze_add_multiply_erf_multiply_add_multiply_broadcast_to_reshap_f895a3812fb00bdf__kernel)
        /*0254*/ 	.word	0x0000000e


	//----- nvinfo : EIATTR_FRAME_SIZE
	.align		4
.L_99:
        /*0258*/ 	.byte	0x04, 0x11
        /*025a*/ 	.short	(.L_101 - .L_100)
	.align		4
.L_100:
        /*025c*/ 	.word	index@(tvmgen_default_fused_reshape_squeeze_add_multiply_erf_multiply_add_multiply_broadcast_to_reshap_f895a3812fb00bdf__kernel)
        /*0260*/ 	.word	0x00000000


	//----- nvinfo : EIATTR_REGCOUNT
	.align		4
.L_101:
        /*0264*/ 	.byte	0x04, 0x2f
        /*0266*/ 	.short	(.L_103 - .L_102)
	.align		4
.L_102:
        /*0268*/ 	.word	index@(tvmgen_default_fused_reshape_squeeze_add_add_kernel)
        /*026c*/ 	.word	0x00000010


	//----- nvinfo : EIATTR_FRAME_SIZE
	.align		4
.L_103:
        /*0270*/ 	.byte	0x04, 0x11
        /*0272*/ 	.short	(.L_105 - .L_104)
	.align		4
.L_104:
        /*0274*/ 	.word	index@(tvmgen_default_fused_reshape_squeeze_add_add_kernel)
        /*0278*/ 	.word	0x00000000


	//----- nvinfo : EIATTR_REGCOUNT
	.align		4
.L_105:
        /*027c*/ 	.byte	0x04, 0x2f
        /*027e*/ 	.short	(.L_107 - .L_106)
	.align		4
.L_106:
        /*0280*/ 	.word	index@(tvmgen_default_fused_nn_batch_matmul_4_kernel)
        /*0284*/ 	.word	0x00000060


	//----- nvinfo : EIATTR_FRAME_SIZE
	.align		4
.L_107:
        /*0288*/ 	.byte	0x04, 0x11
        /*028a*/ 	.short	(.L_109 - .L_108)
	.align		4
.L_108:
        /*028c*/ 	.word	index@(tvmgen_default_fused_nn_batch_matmul_4_kernel)
        /*0290*/ 	.word	0x00000000


	//----- nvinfo : EIATTR_REGCOUNT
	.align		4
.L_109:
        /*0294*/ 	.byte	0x04, 0x2f
        /*0296*/ 	.short	(.L_111 - .L_110)
	.align		4
.L_110:
        /*0298*/ 	.word	index@(tvmgen_default_fused_cast_take_cast_take_add_add_kernel)
        /*029c*/ 	.word	0x00000012


	//----- nvinfo : EIATTR_FRAME_SIZE
	.align		4
.L_111:
        /*02a0*/ 	.byte	0x04, 0x11
        /*02a2*/ 	.short	(.L_113 - .L_112)
	.align		4
.L_112:
        /*02a4*/ 	.word	index@(tvmgen_default_fused_cast_take_cast_take_add_add_kernel)
        /*02a8*/ 	.word	0x00000000


	//----- nvinfo : EIATTR_MIN_STACK_SIZE
	.align		4
.L_113:
        /*02ac*/ 	.byte	0x04, 0x12
        /*02ae*/ 	.short	(.L_115 - .L_114)
	.align		4
.L_114:
        /*02b0*/ 	.word	index@(tvmgen_default_fused_cast_take_cast_take_add_add_kernel)
        /*02b4*/ 	.word	0x00000000


	//----- nvinfo : EIATTR_MIN_STACK_SIZE
	.align		4
.L_115:
        /*02b8*/ 	.byte	0x04, 0x12
        /*02ba*/ 	.short	(.L_117 - .L_116)
	.align		4
.L_116:
        /*02bc*/ 	.word	index@(tvmgen_default_fused_nn_batch_matmul_4_kernel)
        /*02c0*/ 	.word	0x00000000


	//----- nvinfo : EIATTR_MIN_STACK_SIZE
	.align		4
.L_117:
        /*02c4*/ 	.byte	0x04, 0x12
        /*02c6*/ 	.short	(.L_119 - .L_118)
	.align		4
.L_118:
        /*02c8*/ 	.word	index@(tvmgen_default_fused_reshape_squeeze_add_add_kernel)
        /*02cc*/ 	.word	0x00000000


	//----- nvinfo : EIATTR_MIN_STACK_SIZE
	.align		4
.L_119:
        /*02d0*/ 	.byte	0x04, 0x12
        /*02d2*/ 	.short	(.L_121 - .L_120)
	.align		4
.L_120:
        /*02d4*/ 	.word	index@(tvmgen_default_fused_reshape_squeeze_add_multiply_erf_multiply_add_multiply_broadcast_to_reshap_f895a3812fb00bdf__kernel)
        /*02d8*/ 	.word	0x00000000


	//----- nvinfo : EIATTR_MIN_STACK_SIZE
	.align		4
.L_121:
        /*02dc*/ 	.byte	0x04, 0x12
        /*02de*/ 	.short	(.L_123 - .L_122)
	.align		4
.L_122:
        /*02e0*/ 	.word	index@(tvmgen_default_fused_nn_softmax_broadcast_to_kernel_1)
        /*02e4*/ 	.word	0x00000000


	//----- nvinfo : EIATTR_MIN_STACK_SIZE
	.align		4
.L_123:
        /*02e8*/ 	.byte	0x04, 0x12
        /*02ea*/ 	.short	(.L_125 - .L_124)
	.align		4
.L_124:
        /*02ec*/ 	.word	index@(tvmgen_default_fused_nn_softmax_broadcast_to_kernel_3)
        /*02f0*/ 	.word	0x00000000


	//----- nvinfo : EIATTR_MIN_STACK_SIZE
	.align		4
.L_125:
        /*02f4*/ 	.byte	0x04, 0x12
        /*02f6*/ 	.short	(.L_127 - .L_126)
	.align		4
.L_126:
        /*02f8*/ 	.word	index@(tvmgen_default_fused_nn_batch_matmul_2_kernel)
        /*02fc*/ 	.word	0x00000000


	//----- nvinfo : EIATTR_MIN_STACK_SIZE
	.align		4
.L_127:
        /*0300*/ 	.byte	0x04, 0x12
        /*0302*/ 	.short	(.L_129 - .L_128)
	.align		4
.L_128:
        /*0304*/ 	.word	index@(tvmgen_default_fused_subtract_add_rsqrt_multiply_multiply_add_kernel)
        /*0308*/ 	.word	0x00000000


	//----- nvinfo : EIATTR_MIN_STACK_SIZE
	.align		4
.L_129:
        /*030c*/ 	.byte	0x04, 0x12
        /*030e*/ 	.short	(.L_131 - .L_130)
	.align		4
.L_130:
        /*0310*/ 	.word	index@(tvmgen_default_fused_take_kernel)
        /*0314*/ 	.word	0x00000000


	//----- nvinfo : EIATTR_MIN_STACK_SIZE
	.align		4
.L_131:
        /*0318*/ 	.byte	0x04, 0x12
        /*031a*/ 	.short	(.L_133 - .L_132)
	.align		4
.L_132:
        /*031c*/ 	.word	index@(tvmgen_default_fused_mean_kernel)
        /*0320*/ 	.word	0x00000000


	//----- nvinfo : EIATTR_MIN_STACK_SIZE
	.align		4
.L_133:
        /*0324*/ 	.byte	0x04, 0x12
        /*0326*/ 	.short	(.L_135 - .L_134)
	.align		4
.L_134:
        /*0328*/ 	.word	index@(tvmgen_default_fused_variance_kernel_1)
        /*032c*/ 	.word	0x00000000


	//----- nvinfo : EIATTR_MIN_STACK_SIZE
	.align		4
.L_135:
        /*0330*/ 	.byte	0x04, 0x12
        /*0332*/ 	.short	(.L_137 - .L_136)
	.align		4
.L_136:
        /*0334*/ 	.word	index@(tvmgen_default_fused_nn_softmax_broadcast_to_kernel_2)
        /*0338*/ 	.word	0x00000000


	//----- nvinfo : EIATTR_MIN_STACK_SIZE
	.align		4
.L_137:
        /*033c*/ 	.byte	0x04, 0x12
        /*033e*/ 	.short	(.L_139 - .L_138)
	.align		4
.L_138:
        /*0340*/ 	.word	index@(tvmgen_default_fused_nn_softmax_broadcast_to_kernel_4)
        /*0344*/ 	.word	0x00000000


	//----- nvinfo : EIATTR_MIN_STACK_SIZE
	.align		4
.L_139:
        /*0348*/ 	.byte	0x04, 0x12
        /*034a*/ 	.short	(.L_141 - .L_140)
	.align		4
.L_140:
        /*034c*/ 	.word	index@(tvmgen_default_fused_nn_softmax_broadcast_to_kernel)
        /*0350*/ 	.word	0x00000000


	//----- nvinfo : EIATTR_MIN_STACK_SIZE
	.align		4
.L_141:
        /*0354*/ 	.byte	0x04, 0x12
        /*0356*/ 	.short	(.L_143 - .L_142)
	.align		4
.L_142:
        /*0358*/ 	.word	index@(tvmgen_default_fused_reshape_kernel)
        /*035c*/ 	.word	0x00000000


	//----- nvinfo : EIATTR_MIN_STACK_SIZE
	.align		4
.L_143:
        /*0360*/ 	.byte	0x04, 0x12
        /*0362*/ 	.short	(.L_145 - .L_144)
	.align		4
.L_144:
        /*0364*/ 	.word	index@(tvmgen_default_fused_reshape_squeeze_add_reshape_transpose_broadcast_to_reshape_1_kernel)
        /*0368*/ 	.word	0x00000000


	//----- nvinfo : EIATTR_MIN_STACK_SIZE
	.align		4
.L_145:
        /*036c*/ 	.byte	0x04, 0x12
        /*036e*/ 	.short	(.L_147 - .L_146)
	.align		4
.L_146:
        /*0370*/ 	.word	index@(tvmgen_default_fused_nn_batch_matmul_1_kernel)
        /*0374*/ 	.word	0x00000000


	//----- nvinfo : EIATTR_MIN_STACK_SIZE
	.align		4
.L_147:
        /*0378*/ 	.byte	0x04, 0x12
        /*037a*/ 	.short	(.L_149 - .L_148)
	.align		4
.L_148:
        /*037c*/ 	.word	index@(tvmgen_default_fused_reshape_squeeze_divide_add_kernel)
        /*0380*/ 	.word	0x00000000


	//----- nvinfo : EIATTR_MIN_STACK_SIZE
	.align		4
.L_149:
        /*0384*/ 	.byte	0x04, 0x12
        /*0386*/ 	.short	(.L_151 - .L_150)
	.align		4
.L_150:
        /*0388*/ 	.word	index@(tvmgen_default_fused_variance_kernel)
        /*038c*/ 	.word	0x00000000


	//----- nvinfo : EIATTR_MIN_STACK_SIZE
	.align		4
.L_151:
        /*0390*/ 	.byte	0x04, 0x12
        /*0392*/ 	.short	(.L_153 - .L_152)
	.align		4
.L_152:
        /*0394*/ 	.word	index@(tvmgen_default_fused_reshape_squeeze_add_reshape_transpose_broadcast_to_reshape_kernel)
        /*0398*/ 	.word	0x00000000


	//----- nvinfo : EIATTR_MIN_STACK_SIZE
	.align		4
.L_153:
        /*039c*/ 	.byte	0x04, 0x12
        /*039e*/ 	.short	(.L_155 - .L_154)
	.align		4
.L_154:
        /*03a0*/ 	.word	index@(tvmgen_default_fused_nn_dense_add_tanh_kernel)
        /*03a4*/ 	.word	0x00000000


	//----- nvinfo : EIATTR_MIN_STACK_SIZE
	.align		4
.L_155:
        /*03a8*/ 	.byte	0x04, 0x12
        /*03aa*/ 	.short	(.L_157 - .L_156)
	.align		4
.L_156:
        /*03ac*/ 	.word	index@(tvmgen_default_fused_reshape_squeeze_transpose_reshape_broadcast_to_reshape_kernel)
        /*03b0*/ 	.word	0x00000000


	//----- nvinfo : EIATTR_MIN_STACK_SIZE
	.align		4
.L_157:
        /*03b4*/ 	.byte	0x04, 0x12
        /*03b6*/ 	.short	(.L_159 - .L_158)
	.align		4
.L_158:
        /*03b8*/ 	.word	index@(tvmgen_default_fused_nn_batch_matmul_3_kernel)
        /*03bc*/ 	.word	0x00000000


	//----- nvinfo : EIATTR_MIN_STACK_SIZE
	.align		4
.L_159:
        /*03c0*/ 	.byte	0x04, 0x12
        /*03c2*/ 	.short	(.L_161 - .L_160)
	.align		4
.L_160:
        /*03c4*/ 	.word	index@(tvmgen_default_fused_mean_kernel_1)
        /*03c8*/ 	.word	0x00000000


	//----- nvinfo : EIATTR_MIN_STACK_SIZE
	.align		4
.L_161:
        /*03cc*/ 	.byte	0x04, 0x12
        /*03ce*/ 	.short	(.L_163 - .L_162)
	.align		4
.L_162:
        /*03d0*/ 	.word	index@(tvmgen_default_fused_nn_batch_matmul_kernel)
        /*03d4*/ 	.word	0x00000000


	//----- nvinfo : EIATTR_MIN_STACK_SIZE
	.align		4
.L_163:
        /*03d8*/ 	.byte	0x04, 0x12
        /*03da*/ 	.short	(.L_165 - .L_164)
	.align		4
.L_164:
        /*03dc*/ 	.word	index@(tvmgen_default_fused_broadcast_to_reshape_kernel)
        /*03e0*/ 	.word	0x00000000


	//----- nvinfo : EIATTR_MIN_STACK_SIZE
	.align		4
.L_165:
        /*03e4*/ 	.byte	0x04, 0x12
        /*03e6*/ 	.short	(.L_167 - .L_166)
	.align		4
.L_166:
        /*03e8*/ 	.word	index@(tvmgen_default_fused_expand_dims_expand_dims_cast_subtract_multiply_kernel)
        /*03ec*/ 	.word	0x00000000
.L_167:


//--------------------- .nv.compat                --------------------------
	.section	.nv.compat,"",@"SHT_CUDA_COMPAT_INFO"
	.align	4
        /*0000*/ 	.byte	0x02, 0x09, 0x00, 0x00, 0x02, 0x02, 0x01, 0x00, 0x02, 0x05, 0x05, 0x00, 0x03, 0x07, 0x01, 0x01
        /*0010*/ 	.byte	0x02, 0x03, 0x00, 0x00, 0x02, 0x06, 0x01, 0x00, 0x04, 0x0b, 0x08, 0x00, 0x01, 0x00, 0x00, 0x00
        /*0020*/ 	.byte	0x00, 0x00, 0x00, 0x00


//--------------------- .nv.info.tvmgen_default_fused_cast_take_cast_take_add_add_kernel --------------------------
	.section	.nv.info.tvmgen_default_fused_cast_take_cast_take_add_add_kernel,"",@"SHT_CUDA_INFO"
	.sectionflags	@""
	.align	4


	//----- nvinfo : EIATTR_CUDA_API_VERSION
	.align		4
        /*0000*/ 	.byte	0x04, 0x37
        /*0002*/ 	.short	(.L_169 - .L_168)
.L_168:
        /*0004*/ 	.word	0x00000082


	//----- nvinfo : EIATTR_KPARAM_INFO
	.align		4
.L_169:
        /*0008*/ 	.byte	0x04, 0x17
        /*000a*/ 	.short	(.L_171 - .L_170)
.L_170:
        /*000c*/ 	.word	0x00000000
        /*0010*/ 	.short	0x0005
        /*0012*/ 	.short	0x0028
        /*0014*/ 	.byte	0x00, 0xf5, 0x21, 0x00


	//----- nvinfo : EIATTR_KPARAM_INFO
	.align		4
.L_171:
        /*0018*/ 	.byte	0x04, 0x17
        /*001a*/ 	.short	(.L_173 - .L_172)
.L_172:
        /*001c*/ 	.word	0x00000000
        /*0020*/ 	.short	0x0004
        /*0022*/ 	.short	0x0020
        /*0024*/ 	.byte	0x00, 0xf5, 0x21, 0x00


	//----- nvinfo : EIATTR_KPARAM_INFO
	.align		4
.L_173:
        /*0028*/ 	.byte	0x04, 0x17
        /*002a*/ 	.short	(.L_175 - .L_174)
.L_174:
        /*002c*/ 	.word	0x00000000
        /*0030*/ 	.short	0x0003
        /*0032*/ 	.short	0x0018
        /*0034*/ 	.byte	0x00, 0xf5, 0x21, 0x00


	//----- nvinfo : EIATTR_KPARAM_INFO
	.align		4
.L_175:
        /*0038*/ 	.byte	0x04, 0x17
        /*003a*/ 	.short	(.L_177 - .L_176)
.L_176:
        /*003c*/ 	.word	0x00000000
        /*0040*/ 	.short	0x0002
        /*0042*/ 	.short	0x0010
        /*0044*/ 	.byte	0x00, 0xf5, 0x21, 0x00


	//----- nvinfo : EIATTR_KPARAM_INFO
	.align		4
.L_177:
        /*0048*/ 	.byte	0x04, 0x17
        /*004a*/ 	.short	(.L_179 - .L_178)
.L_178:
        /*004c*/ 	.word	0x00000000
        /*0050*/ 	.short	0x0001
        /*0052*/ 	.short	0x0008
        /*0054*/ 	.byte	0x00, 0xf5, 0x21, 0x00


	//----- nvinfo : EIATTR_KPARAM_INFO
	.align		4
.L_179:
        /*0058*/ 	.byte	0x04, 0x17
        /*005a*/ 	.short	(.L_181 - .L_180)
.L_180:
        /*005c*/ 	.word	0x00000000
        /*0060*/ 	.short	0x0000
        /*0062*/ 	.short	0x0000
        /*0064*/ 	.byte	0x00, 0xf5, 0x21, 0x00


	//----- nvinfo : EIATTR_SPARSE_MMA_MASK
	.align		4
.L_181:
        /*0068*/ 	.byte	0x03, 0x50
        /*006a*/ 	.short	0x0000


	//----- nvinfo : EIATTR_MAXREG_COUNT
	.align		4
        /*006c*/ 	.byte	0x03, 0x1b
        /*006e*/ 	.short	0x0040


	//----- nvinfo : EIATTR_MERCURY_ISA_VERSION
	.align		4
        /*0070*/ 	.byte	0x03, 0x5f
        /*0072*/ 	.short	0x0101


	//----- nvinfo : EIATTR_VRC_CTA_INIT_COUNT
	.align		4
        /*0074*/ 	.byte	0x02, 0x4a
	.zero		1
	.zero		1


	//----- nvinfo : EIATTR_EXIT_INSTR_OFFSETS
	.align		4
        /*0078*/ 	.byte	0x04, 0x1c
        /*007a*/ 	.short	(.L_183 - .L_182)


	//   ....[0]....
.L_182:
        /*007c*/ 	.word	0x00000270


	//----- nvinfo : EIATTR_MAX_THREADS
	.align		4
.L_183:
        /*0080*/ 	.byte	0x04, 0x05
        /*0082*/ 	.short	(.L_185 - .L_184)
.L_184:
        /*0084*/ 	.word	0x00000400
        /*0088*/ 	.word	0x00000001
        /*008c*/ 	.word	0x00000001


	//----- nvinfo : EIATTR_CBANK_PARAM_SIZE
	.align		4
.L_185:
        /*0090*/ 	.byte	0x03, 0x19
        /*0092*/ 	.short	0x0030


	//----- nvinfo : EIATTR_PARAM_CBANK
	.align		4
        /*0094*/ 	.byte	0x04, 0x0a
        /*0096*/ 	.short	(.L_187 - .L_186)
	.align		4
.L_186:
        /*0098*/ 	.word	index@(.nv.constant0.tvmgen_default_fused_cast_take_cast_take_add_add_kernel)
        /*009c*/ 	.short	0x0380
        /*009e*/ 	.short	0x0030


	//----- nvinfo : EIATTR_SW_WAR
	.align		4
.L_187:
        /*00a0*/ 	.byte	0x04, 0x36
        /*00a2*/ 	.short	(.L_189 - .L_188)
.L_188:
        /*00a4*/ 	.word	0x00000008
.L_189:


//--------------------- .nv.info.tvmgen_default_fused_nn_batch_matmul_4_kernel --------------------------
	.section	.nv.info.tvmgen_default_fused_nn_batch_matmul_4_kernel,"",@"SHT_CUDA_INFO"
	.sectionflags	@""
	.align	4


	//----- nvinfo : EIATTR_CUDA_API_VERSION
	.align		4
        /*0000*/ 	.byte	0x04, 0x37
        /*0002*/ 	.short	(.L_191 - .L_190)
.L_190:
        /*0004*/ 	.word	0x00000082


	//----- nvinfo : EIATTR_KPARAM_INFO
	.align		4
.L_191:
        /*0008*/ 	.byte	0x04, 0x17
        /*000a*/ 	.short	(.L_193 - .L_192)
.L_192:
        /*000c*/ 	.word	0x00000000
        /*0010*/ 	.short	0x0002
        /*0012*/ 	.short	0x0010
        /*0014*/ 	.byte	0x00, 0xf5, 0x21, 0x00


	//----- nvinfo : EIATTR_KPARAM_INFO
	.align		4
.L_193:
        /*0018*/ 	.byte	0x04, 0x17
        /*001a*/ 	.short	(.L_195 - .L_194)
.L_194:
        /*001c*/ 	.word	0x00000000
        /*0020*/ 	.short	0x0001
        /*0022*/ 	.short	0x0008
        /*0024*/ 	.byte	0x00, 0xf5, 0x21, 0x00


	//----- nvinfo : EIATTR_KPARAM_INFO
	.align		4
.L_195:
        /*0028*/ 	.byte	0x04, 0x17
        /*002a*/ 	.short	(.L_197 - .L_196)
.L_196:
        /*002c*/ 	.word	0x00000000
        /*0030*/ 	.short	0x0000
        /*0032*/ 	.short	0x0000
        /*0034*/ 	.byte	0x00, 0xf5, 0x21, 0x00


	//----- nvinfo : EIATTR_SPARSE_MMA_MASK
	.align		4
.L_197:
        /*0038*/ 	.byte	0x03, 0x50
        /*003a*/ 	.short	0x0000


	//----- nvinfo : EIATTR_MAXREG_COUNT
	.align		4
        /*003c*/ 	.byte	0x03, 0x1b
        /*003e*/ 	.short	0x00ff


	//----- nvinfo : EIATTR_NUM_BARRIERS
	.align		4
        /*0040*/ 	.byte	0x02, 0x4c
        /*0042*/ 	.byte	0x01
	.zero		1


	//----- nvinfo : EIATTR_MERCURY_ISA_VERSION
	.align		4
        /*0044*/ 	.byte	0x03, 0x5f
        /*0046*/ 	.short	0x0101


	//----- nvinfo : EIATTR_VRC_CTA_INIT_COUNT
	.align		4
        /*0048*/ 	.byte	0x02, 0x4a
	.zero		1
	.zero		1


	//----- nvinfo : EIATTR_EXIT_INSTR_OFFSETS
	.align		4
        /*004c*/ 	.byte	0x04, 0x1c
        /*004e*/ 	.short	(.L_199 - .L_198)


	//   ....[0]....
.L_198:
        /*0050*/ 	.word	0x00000fa0


	//----- nvinfo : EIATTR_MAX_THREADS
	.align		4
.L_199:
        /*0054*/ 	.byte	0x04, 0x05
        /*0056*/ 	.short	(.L_201 - .L_200)
.L_200:
        /*0058*/ 	.word	0x00000040
        /*005c*/ 	.word	0x00000001
        /*0060*/ 	.word	0x00000001


	//----- nvinfo : EIATTR_CBANK_PARAM_SIZE
	.align		4
.L_201:
        /*0064*/ 	.byte	0x03, 0x19
        /*0066*/ 	.short	0x0018


	//----- nvinfo : EIATTR_PARAM_CBANK
	.align		4
        /*0068*/ 	.byte	0x04, 0x0a
        /*006a*/ 	.short	(.L_203 - .L_202)
	.align		4
.L_202:
        /*006c*/ 	.word	index@(.nv.constant0.tvmgen_default_fused_nn_batch_matmul_4_kernel)
        /*0070*/ 	.short	0x0380
        /*0072*/ 	.short	0x0018


	//----- nvinfo : EIATTR_SW_WAR
	.align		4
.L_203:
        /*0074*/ 	.byte	0x04, 0x36
        /*0076*/ 	.short	(.L_205 - .L_204)
.L_204:
        /*0078*/ 	.word	0x00000008
.L_205:


//--------------------- .nv.info.tvmgen_default_fused_reshape_squeeze_add_add_kernel --------------------------
	.section	.nv.info.tvmgen_default_fused_reshape_squeeze_add_add_kernel,"",@"SHT_CUDA_INFO"
	.sectionflags	@""
	.align	4


	//----- nvinfo : EIATTR_CUDA_API_VERSION
	.align		4
        /*0000*/ 	.byte	0x04, 0x37
        /*0002*/ 	.short	(.L_207 - .L_206)
.L_206:
        /*0004*/ 	.word	0x00000082


	//----- nvinfo : EIATTR_KPARAM_INFO
	.align		4
.L_207:
        /*0008*/ 	.byte	0x04, 0x17
        /*000a*/ 	.short	(.L_209 - .L_208)
.L_208:
        /*000c*/ 	.word	0x00000000
        /*0010*/ 	.short	0x0003
        /*0012*/ 	.short	0x0018
        /*0014*/ 	.byte	0x00, 0xf5, 0x21, 0x00


	//----- nvinfo : EIATTR_KPARAM_INFO
	.align		4
.L_209:
        /*0018*/ 	.byte	0x04, 0x17
        /*001a*/ 	.short	(.L_211 - .L_210)
.L_210:
        /*001c*/ 	.word	0x00000000
        /*0020*/ 	.short	0x0002
        /*0022*/ 	.short	0x0010
        /*0024*/ 	.byte	0x00, 0xf5, 0x21, 0x00


	//----- nvinfo : EIATTR_KPARAM_INFO
	.align		4
.L_211:
        /*0028*/ 	.byte	0x04, 0x17
        /*002a*/ 	.short	(.L_213 - .L_212)
.L_212:
        /*002c*/ 	.word	0x00000000
        /*0030*/ 	.short	0x0001
        /*0032*/ 	.short	0x0008
        /*0034*/ 	.byte	0x00, 0xf5, 0x21, 0x00


	//----- nvinfo : EIATTR_KPARAM_INFO
	.align		4
.L_213:
        /*0038*/ 	.byte	0x04, 0x17
        /*003a*/ 	.short	(.L_215 - .L_214)
.L_214:
        /*003c*/ 	.word	0x00000000
        /*0040*/ 	.short	0x0000
        /*0042*/ 	.short	0x0000
        /*0044*/ 	.byte	0x00, 0xf5, 0x21, 0x00


	//----- nvinfo : EIATTR_SPARSE_MMA_MASK
	.align		4
.L_215:
        /*0048*/ 	.byte	0x03, 0x50
        /*004a*/ 	.short	0x0000


	//----- nvinfo : EIATTR_MAXREG_COUNT
	.align		4
        /*004c*/ 	.byte	0x03, 0x1b
        /*004e*/ 	.short	0x0040


	//----- nvinfo : EIATTR_MERCURY_ISA_VERSION
	.align		4
        /*0050*/ 	.byte	0x03, 0x5f
        /*0052*/ 	.short	0x0101


	//----- nvinfo : EIATTR_VRC_CTA_INIT_COUNT
	.align		4
        /*0054*/ 	.byte	0x02, 0x4a
	.zero		1
	.zero		1


	//----- nvinfo : EIATTR_EXIT_INSTR_OFFSETS
	.align		4
        /*0058*/ 	.byte	0x04, 0x1c
        /*005a*/ 	.short	(.L_217 - .L_216)


	//   ....[0]....
.L_216:
        /*005c*/ 	.word	0x000001c0


	//----- nvinfo : EIATTR_MAX_THREADS
	.align		4
.L_217:
        /*0060*/ 	.byte	0x04, 0x05
        /*0062*/ 	.short	(.L_219 - .L_218)
.L_218:
        /*0064*/ 	.word	0x00000400
        /*0068*/ 	.word	0x00000001
        /*006c*/ 	.word	0x00000001


	//----- nvinfo : EIATTR_CBANK_PARAM_SIZE
	.align		4
.L_219:
        /*0070*/ 	.byte	0x03, 0x19
        /*0072*/ 	.short	0x0020


	//----- nvinfo : EIATTR_PARAM_CBANK
	.align		4
        /*0074*/ 	.byte	0x04, 0x0a
        /*0076*/ 	.short	(.L_221 - .L_220)
	.align		4
.L_220:
        /*0078*/ 	.word	index@(.nv.constant0.tvmgen_default_fused_reshape_squeeze_add_add_kernel)
        /*007c*/ 	.short	0x0380
        /*007e*/ 	.short	0x0020


	//----- nvinfo : EIATTR_SW_WAR
	.align		4
.L_221:
        /*0080*/ 	.byte	0x04, 0x36
        /*0082*/ 	.short	(.L_223 - .L_222)
.L_222:
        /*0084*/ 	.word	0x00000008
.L_223:


//--------------------- .nv.info.tvmgen_default_fused_reshape_squeeze_add_multiply_erf_multiply_add_multiply_broadcast_to_reshap_f895a3812fb00bdf__kernel --------------------------
	.section	.nv.info.tvmgen_default_fused_reshape_squeeze_add_multiply_erf_multiply_add_multiply_broadcast_to_reshap_f895a3812fb00bdf__kernel,"",@"SHT_CUDA_INFO"
	.sectionflags	@""
	.align	4


	//----- nvinfo : EIATTR_CUDA_API_VERSION
	.align		4
        /*0000*/ 	.byte	0x04, 0x37
        /*0002*/ 	.short	(.L_225 - .L_224)
.L_224:
        /*0004*/ 	.word	0x00000082


	//----- nvinfo : EIATTR_KPARAM_INFO
	.align		4
.L_225:
        /*0008*/ 	.byte	0x04, 0x17
        /*000a*/ 	.short	(.L_227 - .L_226)
.L_226:
        /*000c*/ 	.word	0x00000000
        /*0010*/ 	.short	0x0002
        /*0012*/ 	.short	0x0010
        /*0014*/ 	.byte	0x00, 0xf5, 0x21, 0x00


	//----- nvinfo : EIATTR_KPARAM_INFO
	.align		4
.L_227:
        /*0018*/ 	.byte	0x04, 0x17
        /*001a*/ 	.short	(.L_229 - .L_228)
.L_228:
        /*001c*/ 	.word	0x00000000
        /*0020*/ 	.short	0x0001
        /*0022*/ 	.short	0x0008
        /*0024*/ 	.byte	0x00, 0xf5, 0x21, 0x00


	//----- nvinfo : EIATTR_KPARAM_INFO
	.align		4
.L_229:
        /*0028*/ 	.byte	0x04, 0x17
        /*002a*/ 	.short	(.L_231 - .L_230)
.L_230:
        /*002c*/ 	.word	0x00000000
        /*0030*/ 	.short	0x0000
        /*0032*/ 	.short	0x0000
        /*0034*/ 	.byte	0x00, 0xf5, 0x21, 0x00


	//----- nvinfo : EIATTR_SPARSE_MMA_MASK
	.align		4
.L_231:
        /*0038*/ 	.byte	0x03, 0x50
        /*003a*/ 	.short	0x0000


	//----- nvinfo : EIATTR_MAXREG_COUNT
	.align		4
        /*003c*/ 	.byte	0x03, 0x1b
        /*003e*/ 	.short	0x0040


	//----- nvinfo : EIATTR_MERCURY_ISA_VERSION
	.align		4
        /*0040*/ 	.byte	0x03, 0x5f
        /*0042*/ 	.short	0x0101


	//----- nvinfo : EIATTR_VRC_CTA_INIT_COUNT
	.align		4
        /*0044*/ 	.byte	0x02, 0x4a
	.zero		1
	.zero		1


	//----- nvinfo : EIATTR_EXIT_INSTR_OFFSETS
	.align		4
        /*0048*/ 	.byte	0x04, 0x1c
        /*004a*/ 	.short	(.L_233 - .L_232)


	//   ....[0]....
.L_232:
        /*004c*/ 	.word	0x00000360


	//   ....[1]....
        /*0050*/ 	.word	0x00000650


	//----- nvinfo : EIATTR_MAX_THREADS
	.align		4
.L_233:
        /*0054*/ 	.byte	0x04, 0x05
        /*0056*/ 	.short	(.L_235 - .L_234)
.L_234:
        /*0058*/ 	.word	0x00000400
        /*005c*/ 	.word	0x00000001
        /*0060*/ 	.word	0x00000001


	//----- nvinfo : EIATTR_CBANK_PARAM_SIZE
	.align		4
.L_235:
        /*0064*/ 	.byte	0x03, 0x19
        /*0066*/ 	.short	0x0018


	//----- nvinfo : EIATTR_PARAM_CBANK
	.align		4
        /*0068*/ 	.byte	0x04, 0x0a
        /*006a*/ 	.short	(.L_237 - .L_236)
	.align		4
.L_236:
        /*006c*/ 	.word	index@(.nv.constant0.tvmgen_default_fused_reshape_squeeze_add_multiply_erf_multiply_add_multiply_broadcast_to_reshap_f895a3812fb00bdf__kernel)
        /*0070*/ 	.short	0x0380
        /*0072*/ 	.short	0x0018


	//----- nvinfo : EIATTR_SW_WAR
	.align		4
.L_237:
        /*0074*/ 	.byte	0x04, 0x36
        /*0076*/ 	.short	(.L_239 - .L_238)
.L_238:
        /*0078*/ 	.word	0x00000008
.L_239:


//--------------------- .nv.info.tvmgen_default_fused_nn_softmax_broadcast_to_kernel_1 --------------------------
	.section	.nv.info.tvmgen_default_fused_nn_softmax_broadcast_to_kernel_1,"",@"SHT_CUDA_INFO"
	.sectionflags	@""
	.align	4


	//----- nvinfo : EIATTR_CUDA_API_VERSION
	.align		4
        /*0000*/ 	.byte	0x04, 0x37
        /*0002*/ 	.short	(.L_241 - .L_240)
.L_240:
        /*0004*/ 	.word	0x00000082


	//----- nvinfo : EIATTR_KPARAM_INFO
	.align		4
.L_241:
        /*0008*/ 	.byte	0x04, 0x17
        /*000a*/ 	.short	(.L_243 - .L_242)
.L_242:
        /*000c*/ 	.word	0x00000000
        /*0010*/ 	.short	0x0002
        /*0012*/ 	.short	0x0010
        /*0014*/ 	.byte	0x00, 0xf5, 0x21, 0x00


	//----- nvinfo : EIATTR_KPARAM_INFO
	.align		4
.L_243:
        /*0018*/ 	.byte	0x04, 0x17
        /*001a*/ 	.short	(.L_245 - .L_244)
.L_244:
        /*001c*/ 	.word	0x00000000
        /*0020*/ 	.short	0x0001
        /*0022*/ 	.short	0x0008
        /*0024*/ 	.byte	0x00, 0xf5, 0x21, 0x00


	//----- nvinfo : EIATTR_KPARAM_INFO
	.align		4
.L_245:
        /*0028*/ 	.byte	0x04, 0x17
        /*002a*/ 	.short	(.L_247 - .L_246)
.L_246:
        /*002c*/ 	.word	0x00000000
        /*0030*/ 	.short	0x0000
        /*0032*/ 	.short	0x0000
        /*0034*/ 	.byte	0x00, 0xf5, 0x21, 0x00


	//----- nvinfo : EIATTR_SPARSE_MMA_MASK
	.align		4
.L_247:
        /*0038*/ 	.byte	0x03, 0x50
        /*003a*/ 	.short	0x0000


	//----- nvinfo : EIATTR_MAXREG_COUNT
	.align		4
        /*003c*/ 	.byte	0x03, 0x1b
        /*003e*/ 	.short	0x0040


	//----- nvinfo : EIATTR_MERCURY_ISA_VERSION
	.align		4
        /*0040*/ 	.byte	0x03, 0x5f
        /*0042*/ 	.short	0x0101


	//----- nvinfo : EIATTR_VRC_CTA_INIT_COUNT
	.align		4
        /*0044*/ 	.byte	0x02, 0x4a
	.zero		1
	.zero		1


	//----- nvinfo : EIATTR_EXIT_INSTR_OFFSETS
	.align		4
        /*0048*/ 	.byte	0x04, 0x1c
        /*004a*/ 	.short	(.L_249 - .L_248)


	//   ....[0]....
.L_248:
        /*004c*/ 	.word	0x00000180


	//----- nvinfo : EIATTR_MAX_THREADS
	.align		4
.L_249:
        /*0050*/ 	.byte	0x04, 0x05
        /*0052*/ 	.short	(.L_251 - .L_250)
.L_250:
        /*0054*/ 	.word	0x00000400
        /*0058*/ 	.word	0x00000001
        /*005c*/ 	.word	0x00000001


	//----- nvinfo : EIATTR_CBANK_PARAM_SIZE
	.align		4
.L_251:
        /*0060*/ 	.byte	0x03, 0x19
        /*0062*/ 	.short	0x0018


	//----- nvinfo : EIATTR_PARAM_CBANK
	.align		4
        /*0064*/ 	.byte	0x04, 0x0a
        /*0066*/ 	.short	(.L_253 - .L_252)
	.align		4
.L_252:
        /*0068*/ 	.word	index@(.nv.constant0.tvmgen_default_fused_nn_softmax_broadcast_to_kernel_1)
        /*006c*/ 	.short	0x0380
        /*006e*/ 	.short	0x0018


	//----- nvinfo : EIATTR_SW_WAR
	.align		4
.L_253:
        /*0070*/ 	.byte	0x04, 0x36
        /*0072*/ 	.short	(.L_255 - .L_254)
.L_254:
        /*0074*/ 	.word	0x00000008
.L_255:


//--------------------- .nv.info.tvmgen_default_fused_nn_softmax_broadcast_to_kernel_3 --------------------------
	.section	.nv.info.tvmgen_default_fused_nn_softmax_broadcast_to_kernel_3,"",@"SHT_CUDA_INFO"
	.sectionflags	@""
	.align	4


	//----- nvinfo : EIATTR_CUDA_API_VERSION
	.align		4
        /*0000*/ 	.byte	0x04, 0x37
        /*0002*/ 	.short	(.L_257 - .L_256)
.L_256:
        /*0004*/ 	.word	0x00000082


	//----- nvinfo : EIATTR_KPARAM_INFO
	.align		4
.L_257:
        /*0008*/ 	.byte	0x04, 0x17
        /*000a*/ 	.short	(.L_259 - .L_258)
.L_258:
        /*000c*/ 	.word	0x00000000
        /*0010*/ 	.short	0x0001
        /*0012*/ 	.short	0x0008
        /*0014*/ 	.byte	0x00, 0xf5, 0x21, 0x00


	//----- nvinfo : EIATTR_KPARAM_INFO
	.align		4
.L_259:
        /*0018*/ 	.byte	0x04, 0x17
        /*001a*/ 	.short	(.L_261 - .L_260)
.L_260:
        /*001c*/ 	.word	0x00000000
        /*0020*/ 	.short	0x0000
        /*0022*/ 	.short	0x0000
        /*0024*/ 	.byte	0x00, 0xf5, 0x21, 0x00


	//----- nvinfo : EIATTR_SPARSE_MMA_MASK
	.align		4
.L_261:
        /*0028*/ 	.byte	0x03, 0x50
        /*002a*/ 	.short	0x0000


	//----- nvinfo : EIATTR_MAXREG_COUNT
	.align		4
        /*002c*/ 	.byte	0x03, 0x1b
        /*002e*/ 	.short	0x0040


	//----- nvinfo : EIATTR_MERCURY_ISA_VERSION
	.align		4
        /*0030*/ 	.byte	0x03, 0x5f
        /*0032*/ 	.short	0x0101


	//----- nvinfo : EIATTR_VRC_CTA_INIT_COUNT
	.align		4
        /*0034*/ 	.byte	0x02, 0x4a
	.zero		1
	.zero		1


	//----- nvinfo : EIATTR_EXIT_INSTR_OFFSETS
	.align		4
        /*0038*/ 	.byte	0x04, 0x1c
        /*003a*/ 	.short	(.L_263 - .L_262)


	//   ....[0]....
.L_262:
        /*003c*/ 	.word	0x000001d0


	//----- nvinfo : EIATTR_MAX_THREADS
	.align		4
.L_263:
        /*0040*/ 	.byte	0x04, 0x05
        /*0042*/ 	.short	(.L_265 - .L_264)
.L_264:
        /*0044*/ 	.word	0x00000400
        /*0048*/ 	.word	0x00000001
        /*004c*/ 	.word	0x00000001


	//----- nvinfo : EIATTR_CRS_STACK_SIZE
	.align		4
.L_265:
        /*0050*/ 	.byte	0x04, 0x1e
        /*0052*/ 	.short	(.L_267 - .L_266)
.L_266:
        /*0054*/ 	.word	0x00000000


	//----- nvinfo : EIATTR_CBANK_PARAM_SIZE
	.align		4
.L_267:
        /*0058*/ 	.byte	0x03, 0x19
        /*005a*/ 	.short	0x0010


	//----- nvinfo : EIATTR_PARAM_CBANK
	.align		4
        /*005c*/ 	.byte	0x04, 0x0a
        /*005e*/ 	.short	(.L_269 - .L_268)
	.align		4
.L_268:
        /*0060*/ 	.word	index@(.nv.constant0.tvmgen_default_fused_nn_softmax_broadcast_to_kernel_3)
        /*0064*/ 	.short	0x0380
        /*0066*/ 	.short	0x0010


	//----- nvinfo : EIATTR_SW_WAR
	.align		4
.L_269:
        /*0068*/ 	.byte	0x04, 0x36
        /*006a*/ 	.short	(.L_271 - .L_270)
.L_270:
        /*006c*/ 	.word	0x00000008
.L_271:


//--------------------- .nv.info.tvmgen_default_fused_nn_batch_matmul_2_kernel --------------------------
	.section	.nv.info.tvmgen_default_fused_nn_batch_matmul_2_kernel,"",@"SHT_CUDA_INFO"
	.sectionflags	@""
	.align	4


	//----- nvinfo : EIATTR_CUDA_API_VERSION
	.align		4
        /*0000*/ 	.byte	0x04, 0x37
        /*0002*/ 	.short	(.L_273 - .L_272)
.L_272:
        /*0004*/ 	.word	0x00000082


	//----- nvinfo : EIATTR_KPARAM_INFO
	.align		4
.L_273:
        /*0008*/ 	.byte	0x04, 0x17
        /*000a*/ 	.short	(.L_275 - .L_274)
.L_274:
        /*000c*/ 	.word	0x00000000
        /*0010*/ 	.short	0x0002
        /*0012*/ 	.short	0x0010
        /*0014*/ 	.byte	0x00, 0xf5, 0x21, 0x00


	//----- nvinfo : EIATTR_KPARAM_INFO
	.align		4
.L_275:
        /*0018*/ 	.byte	0x04, 0x17
        /*001a*/ 	.short	(.L_277 - .L_276)
.L_276:
        /*001c*/ 	.word	0x00000000
        /*0020*/ 	.short	0x0001
        /*0022*/ 	.short	0x0008
        /*0024*/ 	.byte	0x00, 0xf5, 0x21, 0x00


	//----- nvinfo : EIATTR_KPARAM_INFO
	.align		4
.L_277:
        /*0028*/ 	.byte	0x04, 0x17
        /*002a*/ 	.short	(.L_279 - .L_278)
.L_278:
        /*002c*/ 	.word	0x00000000
        /*0030*/ 	.short	0x0000
        /*0032*/ 	.short	0x0000
        /*0034*/ 	.byte	0x00, 0xf5, 0x21, 0x00


	//----- nvinfo : EIATTR_SPARSE_MMA_MASK
	.align		4
.L_279:
        /*0038*/ 	.byte	0x03, 0x50
        /*003a*/ 	.short	0x0000


	//----- nvinfo : EIATTR_MAXREG_COUNT
	.align		4
        /*003c*/ 	.byte	0x03, 0x1b
        /*003e*/ 	.short	0x00ff


	//----- nvinfo : EIATTR_NUM_BARRIERS
	.align		4
        /*0040*/ 	.byte	0x02, 0x4c
        /*0042*/ 	.byte	0x01
	.zero		1


	//----- nvinfo : EIATTR_MERCURY_ISA_VERSION
	.align		4
        /*0044*/ 	.byte	0x03, 0x5f
        /*0046*/ 	.short	0x0101


	//----- nvinfo : EIATTR_VRC_CTA_INIT_COUNT
	.align		4
        /*0048*/ 	.byte	0x02, 0x4a
	.zero		1
	.zero		1


	//----- nvinfo : EIATTR_EXIT_INSTR_OFFSETS
	.align		4
        /*004c*/ 	.byte	0x04, 0x1c
        /*004e*/ 	.short	(.L_281 - .L_280)


	//   ....[0]....
.L_280:
        /*0050*/ 	.word	0x00000fc0


	//----- nvinfo : EIATTR_MAX_THREADS
	.align		4
.L_281:
        /*0054*/ 	.byte	0x04, 0x05
        /*0056*/ 	.short	(.L_283 - .L_282)
.L_282:
        /*0058*/ 	.word	0x00000040
        /*005c*/ 	.word	0x00000001
        /*0060*/ 	.word	0x00000001


	//----- nvinfo : EIATTR_CBANK_PARAM_SIZE
	.align		4
.L_283:
        /*0064*/ 	.byte	0x03, 0x19
        /*0066*/ 	.short	0x0018


	//----- nvinfo : EIATTR_PARAM_CBANK
	.align		4
        /*0068*/ 	.byte	0x04, 0x0a
        /*006a*/ 	.short	(.L_285 - .L_284)
	.align		4
.L_284:
        /*006c*/ 	.word	index@(.nv.constant0.tvmgen_default_fused_nn_batch_matmul_2_kernel)
        /*0070*/ 	.short	0x0380
        /*0072*/ 	.short	0x0018


	//----- nvinfo : EIATTR_SW_WAR
	.align		4
.L_285:
        /*0074*/ 	.byte	0x04, 0x36
        /*0076*/ 	.short	(.L_287 - .L_286)
.L_286:
        /*0078*/ 	.word	0x00000008
.L_287:


//--------------------- .nv.info.tvmgen_default_fused_subtract_add_rsqrt_multiply_multiply_add_kernel --------------------------
	.section	.nv.info.tvmgen_default_fused_subtract_add_rsqrt_multiply_multiply_add_kernel,"",@"SHT_CUDA_INFO"
	.sectionflags	@""
	.align	4


	//----- nvinfo : EIATTR_CUDA_API_VERSION
	.align		4
        /*0000*/ 	.byte	0x04, 0x37
        /*0002*/ 	.short	(.L_289 - .L_288)
.L_288:
        /*0004*/ 	.word	0x00000082


	//----- nvinfo : EIATTR_KPARAM_INFO
	.align		4
.L_289:
        /*0008*/ 	.byte	0x04, 0x17
        /*000a*/ 	.short	(.L_291 - .L_290)
.L_290:
        /*000c*/ 	.word	0x00000000
        /*0010*/ 	.short	0x0005
        /*0012*/ 	.short	0x0028
        /*0014*/ 	.byte	0x00, 0xf5, 0x21, 0x00


	//----- nvinfo : EIATTR_KPARAM_INFO
	.align		4
.L_291:
        /*0018*/ 	.byte	0x04, 0x17
        /*001a*/ 	.short	(.L_293 - .L_292)
.L_292:
        /*001c*/ 	.word	0x00000000
        /*0020*/ 	.short	0x0004
        /*0022*/ 	.short	0x0020
        /*0024*/ 	.byte	0x00, 0xf5, 0x21, 0x00


	//----- nvinfo : EIATTR_KPARAM_INFO
	.align		4
.L_293:
        /*0028*/ 	.byte	0x04, 0x17
        /*002a*/ 	.short	(.L_295 - .L_294)
.L_294:
        /*002c*/ 	.word	0x00000000
        /*0030*/ 	.short	0x0003
        /*0032*/ 	.short	0x0018
        /*0034*/ 	.byte	0x00, 0xf5, 0x21, 0x00


	//----- nvinfo : EIATTR_KPARAM_INFO
	.align		4
.L_295:
        /*0038*/ 	.byte	0x04, 0x17
        /*003a*/ 	.short	(.L_297 - .L_296)
.L_296:
        /*003c*/ 	.word	0x00000000
        /*0040*/ 	.short	0x0002
        /*0042*/ 	.short	0x0010
        /*0044*/ 	.byte	0x00, 0xf5, 0x21, 0x00


	//----- nvinfo : EIATTR_KPARAM_INFO
	.align		4
.L_297:
        /*0048*/ 	.byte	0x04, 0x17
        /*004a*/ 	.short	(.L_299 - .L_298)
.L_298:
        /*004c*/ 	.word	0x00000000
        /*0050*/ 	.short	0x0001
        /*0052*/ 	.short	0x0008
        /*0054*/ 	.byte	0x00, 0xf5, 0x21, 0x00


	//----- nvinfo : EIATTR_KPARAM_INFO
	.align		4
.L_299:
        /*0058*/ 	.byte	0x04, 0x17
        /*005a*/ 	.short	(.L_301 - .L_300)
.L_300:
        /*005c*/ 	.word	0x00000000
        /*0060*/ 	.short	0x0000
        /*0062*/ 	.short	0x0000
        /*0064*/ 	.byte	0x00, 0xf5, 0x21, 0x00


	//----- nvinfo : EIATTR_SPARSE_MMA_MASK
	.align		4
.L_301:
        /*0068*/ 	.byte	0x03, 0x50
        /*006a*/ 	.short	0x0000


	//----- nvinfo : EIATTR_MAXREG_COUNT
	.align		4
        /*006c*/ 	.byte	0x03, 0x1b
        /*006e*/ 	.short	0x0040


	//----- nvinfo : EIATTR_MERCURY_ISA_VERSION
	.align		4
        /*0070*/ 	.byte	0x03, 0x5f
        /*0072*/ 	.short	0x0101


	//----- nvinfo : EIATTR_VRC_CTA_INIT_COUNT
	.align		4
        /*0074*/ 	.byte	0x02, 0x4a
	.zero		1
	.zero		1


	//----- nvinfo : EIATTR_EXIT_INSTR_OFFSETS
	.align		4
        /*0078*/ 	.byte	0x04, 0x1c
        /*007a*/ 	.short	(.L_303 - .L_302)


	//   ....[0]....
.L_302:
        /*007c*/ 	.word	0x000003f0


	//----- nvinfo : EIATTR_MAX_THREADS
	.align		4
.L_303:
        /*0080*/ 	.byte	0x04, 0x05
        /*0082*/ 	.short	(.L_305 - .L_304)
.L_304:
        /*0084*/ 	.word	0x00000400
        /*0088*/ 	.word	0x00000001
        /*008c*/ 	.word	0x00000001


	//----- nvinfo : EIATTR_CRS_STACK_SIZE
	.align		4
.L_305:
        /*0090*/ 	.byte	0x04, 0x1e
        /*0092*/ 	.short	(.L_307 - .L_306)
.L_306:
        /*0094*/ 	.word	0x00000000


	//----- nvinfo : EIATTR_CBANK_PARAM_SIZE
	.align		4
.L_307:
        /*0098*/ 	.byte	0x03, 0x19
        /*009a*/ 	.short	0x0030


	//----- nvinfo : EIATTR_PARAM_CBANK
	.align		4
        /*009c*/ 	.byte	0x04, 0x0a
        /*009e*/ 	.short	(.L_309 - .L_308)
	.align		4
.L_308:
        /*00a0*/ 	.word	index@(.nv.constant0.tvmgen_default_fused_subtract_add_rsqrt_multiply_multiply_add_kernel)
        /*00a4*/ 	.short	0x0380
        /*00a6*/ 	.short	0x0030


	//----- nvinfo : EIATTR_SW_WAR
	.align		4
.L_309:
        /*00a8*/ 	.byte	0x04, 0x36
        /*00aa*/ 	.short	(.L_311 - .L_310)
.L_310:
        /*00ac*/ 	.word	0x00000008
.L_311:


//--------------------- .nv.info.tvmgen_default_fused_take_kernel --------------------------
	.section	.nv.info.tvmgen_default_fused_take_kernel,"",@"SHT_CUDA_INFO"
	.sectionflags	@""
	.align	4


	//----- nvinfo : EIATTR_CUDA_API_VERSION
	.align		4
        /*0000*/ 	.byte	0x04, 0x37
        /*0002*/ 	.short	(.L_313 - .L_312)
.L_312:
        /*0004*/ 	.word	0x00000082


	//----- nvinfo : EIATTR_KPARAM_INFO
	.align		4
.L_313:
        /*0008*/ 	.byte	0x04, 0x17
        /*000a*/ 	.short	(.L_315 - .L_314)
.L_314:
        /*000c*/ 	.word	0x00000000
        /*0010*/ 	.short	0x0001
        /*0012*/ 	.short	0x0008
        /*0014*/ 	.byte	0x00, 0xf5, 0x21, 0x00


	//----- nvinfo : EIATTR_KPARAM_INFO
	.align		4
.L_315:
        /*0018*/ 	.byte	0x04, 0x17
        /*001a*/ 	.short	(.L_317 - .L_316)
.L_316:
        /*001c*/ 	.word	0x00000000
        /*0020*/ 	.short	0x0000
        /*0022*/ 	.short	0x0000
        /*0024*/ 	.byte	0x00, 0xf5, 0x21, 0x00


	//----- nvinfo : EIATTR_SPARSE_MMA_MASK
	.align		4
.L_317:
        /*0028*/ 	.byte	0x03, 0x50
        /*002a*/ 	.short	0x0000


	//----- nvinfo : EIATTR_MAXREG_COUNT
	.align		4
        /*002c*/ 	.byte	0x03, 0x1b
        /*002e*/ 	.short	0x0050


	//----- nvinfo : EIATTR_MERCURY_ISA_VERSION
	.align		4
        /*0030*/ 	.byte	0x03, 0x5f
        /*0032*/ 	.short	0x0101


	//----- nvinfo : EIATTR_VRC_CTA_INIT_COUNT
	.align		4
        /*0034*/ 	.byte	0x02, 0x4a
	.zero		1
	.zero		1


	//----- nvinfo : EIATTR_EXIT_INSTR_OFFSETS
	.align		4
        /*0038*/ 	.byte	0x04, 0x1c
        /*003a*/ 	.short	(.L_319 - .L_318)


	//   ....[0]....
.L_318:
        /*003c*/ 	.word	0x00000090


	//----- nvinfo : EIATTR_MAX_THREADS
	.align		4
.L_319:
        /*0040*/ 	.byte	0x04, 0x05
        /*0042*/ 	.short	(.L_321 - .L_320)
.L_320:
        /*0044*/ 	.word	0x00000300
        /*0048*/ 	.word	0x00000001
        /*004c*/ 	.word	0x00000001


	//----- nvinfo : EIATTR_CBANK_PARAM_SIZE
	.align		4
.L_321:
        /*0050*/ 	.byte	0x03, 0x19
        /*0052*/ 	.short	0x0010


	//----- nvinfo : EIATTR_PARAM_CBANK
	.align		4
        /*0054*/ 	.byte	0x04, 0x0a
        /*0056*/ 	.short	(.L_323 - .L_322)
	.align		4
.L_322:
        /*0058*/ 	.word	index@(.nv.constant0.tvmgen_default_fused_take_kernel)
        /*005c*/ 	.short	0x0380
        /*005e*/ 	.short	0x0010


	//----- nvinfo : EIATTR_SW_WAR
	.align		4
.L_323:
        /*0060*/ 	.byte	0x04, 0x36
        /*0062*/ 	.short	(.L_325 - .L_324)
.L_324:
        /*0064*/ 	.word	0x00000008
.L_325:


//--------------------- .nv.info.tvmgen_default_fused_mean_kernel --------------------------
	.section	.nv.info.tvmgen_default_fused_mean_kernel,"",@"SHT_CUDA_INFO"
	.sectionflags	@""
	.align	4


	//----- nvinfo : EIATTR_CUDA_API_VERSION
	.align		4
        /*0000*/ 	.byte	0x04, 0x37
        /*0002*/ 	.short	(.L_327 - .L_326)
.L_326:
        /*0004*/ 	.word	0x00000082


	//----- nvinfo : EIATTR_KPARAM_INFO
	.align		4
.L_327:
        /*0008*/ 	.byte	0x04, 0x17
        /*000a*/ 	.short	(.L_329 - .L_328)
.L_328:
        /*000c*/ 	.word	0x00000000
        /*0010*/ 	.short	0x0001
        /*0012*/ 	.short	0x0008
        /*0014*/ 	.byte	0x00, 0xf5, 0x21, 0x00


	//----- nvinfo : EIATTR_KPARAM_INFO
	.align		4
.L_329:
        /*0018*/ 	.byte	0x04, 0x17
        /*001a*/ 	.short	(.L_331 - .L_330)
.L_330:
        /*001c*/ 	.word	0x00000000
        /*0020*/ 	.short	0x0000
        /*0022*/ 	.short	0x0000
        /*0024*/ 	.byte	0x00, 0xf5, 0x21, 0x00


	//----- nvinfo : EIATTR_SPARSE_MMA_MASK
	.align		4
.L_331:
        /*0028*/ 	.byte	0x03, 0x50
        /*002a*/ 	.short	0x0000


	//----- nvinfo : EIATTR_MAXREG_COUNT
	.align		4
        /*002c*/ 	.byte	0x03, 0x1b
        /*002e*/ 	.short	0x0040


	//----- nvinfo : EIATTR_MERCURY_ISA_VERSION
	.align		4
        /*0030*/ 	.byte	0x03, 0x5f
        /*0032*/ 	.short	0x0101


	//----- nvinfo : EIATTR_COOP_GROUP_MASK_REGIDS
	.align		4
        /*0034*/ 	.byte	0x04, 0x29
        /*0036*/ 	.short	(.L_333 - .L_332)


	//   ....[0]....
.L_332:
        /*0038*/ 	.word	0x050000ff


	//   ....[1]....
        /*003c*/ 	.word	0x050000ff


	//   ....[2]....
        /*0040*/ 	.word	0x050000ff


	//   ....[3]....
        /*0044*/ 	.word	0x050000ff


	//   ....[4]....
        /*0048*/ 	.word	0x050000ff


	//   ....[5]....
        /*004c*/ 	.word	0x050000ff


	//----- nvinfo : EIATTR_COOP_GROUP_INSTR_OFFSETS
	.align		4
.L_333:
        /*0050*/ 	.byte	0x04, 0x28
        /*0052*/ 	.short	(.L_335 - .L_334)


	//   ....[0]....
.L_334:
        /*0054*/ 	.word	0x000003b0


	//   ....[1]....
        /*0058*/ 	.word	0x000003d0


	//   ....[2]....
        /*005c*/ 	.word	0x000003f0


	//   ....[3]....
        /*0060*/ 	.word	0x00000410


	//   ....[4]....
        /*0064*/ 	.word	0x00000430


	//   ....[5]....
        /*0068*/ 	.word	0x00000450


	//----- nvinfo : EIATTR_VRC_CTA_INIT_COUNT
	.align		4
.L_335:
        /*006c*/ 	.byte	0x02, 0x4a
	.zero		1
	.zero		1


	//----- nvinfo : EIATTR_EXIT_INSTR_OFFSETS
	.align		4
        /*0070*/ 	.byte	0x04, 0x1c
        /*0072*/ 	.short	(.L_337 - .L_336)


	//   ....[0]....
.L_336:
        /*0074*/ 	.word	0x00000460


	//   ....[1]....
        /*0078*/ 	.word	0x000004b0


	//----- nvinfo : EIATTR_MAX_THREADS
	.align		4
.L_337:
        /*007c*/ 	.byte	0x04, 0x05
        /*007e*/ 	.short	(.L_339 - .L_338)
.L_338:
        /*0080*/ 	.word	0x00000400
        /*0084*/ 	.word	0x00000001
        /*0088*/ 	.word	0x00000001


	//----- nvinfo : EIATTR_CBANK_PARAM_SIZE
	.align		4
.L_339:
        /*008c*/ 	.byte	0x03, 0x19
        /*008e*/ 	.short	0x0010


	//----- nvinfo : EIATTR_PARAM_CBANK
	.align		4
        /*0090*/ 	.byte	0x04, 0x0a
        /*0092*/ 	.short	(.L_341 - .L_340)
	.align		4
.L_340:
        /*0094*/ 	.word	index@(.nv.constant0.tvmgen_default_fused_mean_kernel)
        /*0098*/ 	.short	0x0380
        /*009a*/ 	.short	0x0010


	//----- nvinfo : EIATTR_SW_WAR
	.align		4
.L_341:
        /*009c*/ 	.byte	0x04, 0x36
        /*009e*/ 	.short	(.L_343 - .L_342)
.L_342:
        /*00a0*/ 	.word	0x00000008
.L_343:


//--------------------- .nv.info.tvmgen_default_fused_variance_kernel_1 --------------------------
	.section	.nv.info.tvmgen_default_fused_variance_kernel_1,"",@"SHT_CUDA_INFO"
	.sectionflags	@""
	.align	4


	//----- nvinfo : EIATTR_CUDA_API_VERSION
	.align		4
        /*0000*/ 	.byte	0x04, 0x37
        /*0002*/ 	.short	(.L_345 - .L_344)
.L_344:
        /*0004*/ 	.word	0x00000082


	//----- nvinfo : EIATTR_KPARAM_INFO
	.align		4
.L_345:
        /*0008*/ 	.byte	0x04, 0x17
        /*000a*/ 	.short	(.L_347 - .L_346)
.L_346:
        /*000c*/ 	.word	0x00000000
        /*0010*/ 	.short	0x0001
        /*0012*/ 	.short	0x0008
        /*0014*/ 	.byte	0x00, 0xf5, 0x21, 0x00


	//----- nvinfo : EIATTR_KPARAM_INFO
	.align		4
.L_347:
        /*0018*/ 	.byte	0x04, 0x17
        /*001a*/ 	.short	(.L_349 - .L_348)
.L_348:
        /*001c*/ 	.word	0x00000000
        /*0020*/ 	.short	0x0000
        /*0022*/ 	.short	0x0000
        /*0024*/ 	.byte	0x00, 0xf5, 0x21, 0x00


	//----- nvinfo : EIATTR_SPARSE_MMA_MASK
	.align		4
.L_349:
        /*0028*/ 	.byte	0x03, 0x50
        /*002a*/ 	.short	0x0000


	//----- nvinfo : EIATTR_MAXREG_COUNT
	.align		4
        /*002c*/ 	.byte	0x03, 0x1b
        /*002e*/ 	.short	0x00ff


	//----- nvinfo : EIATTR_MERCURY_ISA_VERSION
	.align		4
        /*0030*/ 	.byte	0x03, 0x5f
        /*0032*/ 	.short	0x0101


	//----- nvinfo : EIATTR_VRC_CTA_INIT_COUNT
	.align		4
        /*0034*/ 	.byte	0x02, 0x4a
	.zero		1
	.zero		1


	//----- nvinfo : EIATTR_EXIT_INSTR_OFFSETS
	.align		4
        /*0038*/ 	.byte	0x04, 0x1c
        /*003a*/ 	.short	(.L_351 - .L_350)


	//   ....[0]....
.L_350:
        /*003c*/ 	.word	0x000000a0


	//----- nvinfo : EIATTR_MAX_THREADS
	.align		4
.L_351:
        /*0040*/ 	.byte	0x04, 0x05
        /*0042*/ 	.short	(.L_353 - .L_352)
.L_352:
        /*0044*/ 	.word	0x00000080
        /*0048*/ 	.word	0x00000001
        /*004c*/ 	.word	0x00000001


	//----- nvinfo : EIATTR_CBANK_PARAM_SIZE
	.align		4
.L_353:
        /*0050*/ 	.byte	0x03, 0x19
        /*0052*/ 	.short	0x0010


	//----- nvinfo : EIATTR_PARAM_CBANK
	.align		4
        /*0054*/ 	.byte	0x04, 0x0a
        /*0056*/ 	.short	(.L_355 - .L_354)
	.align		4
.L_354:
        /*0058*/ 	.word	index@(.nv.constant0.tvmgen_default_fused_variance_kernel_1)
        /*005c*/ 	.short	0x0380
        /*005e*/ 	.short	0x0010


	//----- nvinfo : EIATTR_SW_WAR
	.align		4
.L_355:
        /*0060*/ 	.byte	0x04, 0x36
        /*0062*/ 	.short	(.L_357 - .L_356)
.L_356:
        /*0064*/ 	.word	0x00000008
.L_357:


//--------------------- .nv.info.tvmgen_default_fused_nn_softmax_broadcast_to_kernel_2 --------------------------
	.section	.nv.info.tvmgen_default_fused_nn_softmax_broadcast_to_kernel_2,"",@"SHT_CUDA_INFO"
	.sectionflags	@""
	.align	4


	//----- nvinfo : EIATTR_CUDA_API_VERSION
	.align		4
        /*0000*/ 	.byte	0x04, 0x37
        /*0002*/ 	.short	(.L_359 - .L_358)
.L_358:
        /*0004*/ 	.word	0x00000082


	//----- nvinfo : EIATTR_KPARAM_INFO
	.align		4
.L_359:
        /*0008*/ 	.byte	0x04, 0x17
        /*000a*/ 	.short	(.L_361 - .L_360)
.L_360:
        /*000c*/ 	.word	0x00000000
        /*0010*/ 	.short	0x0001
        /*0012*/ 	.short	0x0008
        /*0014*/ 	.byte	0x00, 0xf5, 0x21, 0x00


	//----- nvinfo : EIATTR_KPARAM_INFO
	.align		4
.L_361:
        /*0018*/ 	.byte	0x04, 0x17
        /*001a*/ 	.short	(.L_363 - .L_362)
.L_362:
        /*001c*/ 	.word	0x00000000
        /*0020*/ 	.short	0x0000
        /*0022*/ 	.short	0x0000
        /*0024*/ 	.byte	0x00, 0xf5, 0x21, 0x00


	//----- nvinfo : EIATTR_SPARSE_MMA_MASK
	.align		4
.L_363:
        /*0028*/ 	.byte	0x03, 0x50
        /*002a*/ 	.short	0x0000


	//----- nvinfo : EIATTR_MAXREG_COUNT
	.align		4
        /*002c*/ 	.byte	0x03, 0x1b
        /*002e*/ 	.short	0x0040


	//----- nvinfo : EIATTR_MERCURY_ISA_VERSION
	.align		4
        /*0030*/ 	.byte	0x03, 0x5f
        /*0032*/ 	.short	0x0101


	//----- nvinfo : EIATTR_VRC_CTA_INIT_COUNT
	.align		4
        /*0034*/ 	.byte	0x02, 0x4a
	.zero		1
	.zero		1


	//----- nvinfo : EIATTR_EXIT_INSTR_OFFSETS
	.align		4
        /*0038*/ 	.byte	0x04, 0x1c
        /*003a*/ 	.short	(.L_365 - .L_364)


	//   ....[0]....
.L_364:
        /*003c*/ 	.word	0x000010f0


	//   ....[1]....
        /*0040*/ 	.word	0x00001320


	//----- nvinfo : EIATTR_MAX_THREADS
	.align		4
.L_365:
        /*0044*/ 	.byte	0x04, 0x05
        /*0046*/ 	.short	(.L_367 - .L_366)
.L_366:
        /*0048*/ 	.word	0x00000400
        /*004c*/ 	.word	0x00000001
        /*0050*/ 	.word	0x00000001


	//----- nvinfo : EIATTR_CRS_STACK_SIZE
	.align		4
.L_367:
        /*0054*/ 	.byte	0x04, 0x1e
        /*0056*/ 	.short	(.L_369 - .L_368)
.L_368:
        /*0058*/ 	.word	0x00000000


	//----- nvinfo : EIATTR_CBANK_PARAM_SIZE
	.align		4
.L_369:
        /*005c*/ 	.byte	0x03, 0x19
        /*005e*/ 	.short	0x0010


	//----- nvinfo : EIATTR_PARAM_CBANK
	.align		4
        /*0060*/ 	.byte	0x04, 0x0a
        /*0062*/ 	.short	(.L_371 - .L_370)
	.align		4
.L_370:
        /*0064*/ 	.word	index@(.nv.constant0.tvmgen_default_fused_nn_softmax_broadcast_to_kernel_2)
        /*0068*/ 	.short	0x0380
        /*006a*/ 	.short	0x0010


	//----- nvinfo : EIATTR_SW_WAR
	.align		4
.L_371:
        /*006c*/ 	.byte	0x04, 0x36
        /*006e*/ 	.short	(.L_373 - .L_372)
.L_372:
        /*0070*/ 	.word	0x00000008
.L_373:


//--------------------- .nv.info.tvmgen_default_fused_nn_softmax_broadcast_to_kernel_4 --------------------------
	.section	.nv.info.tvmgen_default_fused_nn_softmax_broadcast_to_kernel_4,"",@"SHT_CUDA_INFO"
	.sectionflags	@""
	.align	4


	//----- nvinfo : EIATTR_CUDA_API_VERSION
	.align		4
        /*0000*/ 	.byte	0x04, 0x37
        /*0002*/ 	.short	(.L_375 - .L_374)
.L_374:
        /*0004*/ 	.word	0x00000082


	//----- nvinfo : EIATTR_KPARAM_INFO
	.align		4
.L_375:
        /*0008*/ 	.byte	0x04, 0x17
        /*000a*/ 	.short	(.L_377 - .L_376)
.L_376:
        /*000c*/ 	.word	0x00000000
        /*0010*/ 	.short	0x0001
        /*0012*/ 	.short	0x0008
        /*0014*/ 	.byte	0x00, 0xf5, 0x21, 0x00


	//----- nvinfo : EIATTR_KPARAM_INFO
	.align		4
.L_377:
        /*0018*/ 	.byte	0x04, 0x17
        /*001a*/ 	.short	(.L_379 - .L_378)
.L_378:
        /*001c*/ 	.word	0x00000000
        /*0020*/ 	.short	0x0000
        /*0022*/ 	.short	0x0000
        /*0024*/ 	.byte	0x00, 0xf5, 0x21, 0x00


	//----- nvinfo : EIATTR_SPARSE_MMA_MASK
	.align		4
.L_379:
        /*0028*/ 	.byte	0x03, 0x50
        /*002a*/ 	.short	0x0000


	//----- nvinfo : EIATTR_MAXREG_COUNT
	.align		4
        /*002c*/ 	.byte	0x03, 0x1b
        /*002e*/ 	.short	0x0040


	//----- nvinfo : EIATTR_MERCURY_ISA_VERSION
	.align		4
        /*0030*/ 	.byte	0x03, 0x5f
        /*0032*/ 	.short	0x0101


	//----- nvinfo : EIATTR_VRC_CTA_INIT_COUNT
	.align		4
        /*0034*/ 	.byte	0x02, 0x4a
	.zero		1
	.zero		1


	//----- nvinfo : EIATTR_EXIT_INSTR_OFFSETS
	.align		4
        /*0038*/ 	.byte	0x04, 0x1c
        /*003a*/ 	.short	(.L_381 - .L_380)


	//   ....[0]....
.L_380:
        /*003c*/ 	.word	0x000000c0


	//----- nvinfo : EIATTR_MAX_THREADS
	.align		4
.L_381:
        /*0040*/ 	.byte	0x04, 0x05
        /*0042*/ 	.short	(.L_383 - .L_382)
.L_382:
        /*0044*/ 	.word	0x00000400
        /*0048*/ 	.word	0x00000001
        /*004c*/ 	.word	0x00000001


	//----- nvinfo : EIATTR_CBANK_PARAM_SIZE
	.align		4
.L_383:
        /*0050*/ 	.byte	0x03, 0x19
        /*0052*/ 	.short	0x0010


	//----- nvinfo : EIATTR_PARAM_CBANK
	.align		4
        /*0054*/ 	.byte	0x04, 0x0a
        /*0056*/ 	.short	(.L_385 - .L_384)
	.align		4
.L_384:
        /*0058*/ 	.word	index@(.nv.constant0.tvmgen_default_fused_nn_softmax_broadcast_to_kernel_4)
        /*005c*/ 	.short	0x0380
        /*005e*/ 	.short	0x0010


	//----- nvinfo : EIATTR_SW_WAR
	.align		4
.L_385:
        /*0060*/ 	.byte	0x04, 0x36
        /*0062*/ 	.short	(.L_387 - .L_386)
.L_386:
        /*0064*/ 	.word	0x00000008
.L_387:


//--------------------- .nv.info.tvmgen_default_fused_nn_softmax_broadcast_to_kernel --------------------------
	.section	.nv.info.tvmgen_default_fused_nn_softmax_broadcast_to_kernel,"",@"SHT_CUDA_INFO"
	.sectionflags	@""
	.align	4


	//----- nvinfo : EIATTR_CUDA_API_VERSION
	.align		4
        /*0000*/ 	.byte	0x04, 0x37
        /*0002*/ 	.short	(.L_389 - .L_388)
.L_388:
        /*0004*/ 	.word	0x00000082


	//----- nvinfo : EIATTR_KPARAM_INFO
	.align		4
.L_389:
        /*0008*/ 	.byte	0x04, 0x17
        /*000a*/ 	.short	(.L_391 - .L_390)
.L_390:
        /*000c*/ 	.word	0x00000000
        /*0010*/ 	.short	0x0001
        /*0012*/ 	.short	0x0008
        /*0014*/ 	.byte	0x00, 0xf5, 0x21, 0x00


	//----- nvinfo : EIATTR_KPARAM_INFO
	.align		4
.L_391:
        /*0018*/ 	.byte	0x04, 0x17
        /*001a*/ 	.short	(.L_393 - .L_392)
.L_392:
        /*001c*/ 	.word	0x00000000
        /*0020*/ 	.short	0x0000
        /*0022*/ 	.short	0x0000
        /*0024*/ 	.byte	0x00, 0xf5, 0x21, 0x00


	//----- nvinfo : EIATTR_SPARSE_MMA_MASK
	.align		4
.L_393:
        /*0028*/ 	.byte	0x03, 0x50
        /*002a*/ 	.short	0x0000


	//----- nvinfo : EIATTR_MAXREG_COUNT
	.align		4
        /*002c*/ 	.byte	0x03, 0x1b
        /*002e*/ 	.short	0x0040


	//----- nvinfo : EIATTR_MERCURY_ISA_VERSION
	.align		4
        /*0030*/ 	.byte	0x03, 0x5f
        /*0032*/ 	.short	0x0101


	//----- nvinfo : EIATTR_VRC_CTA_INIT_COUNT
	.align		4
        /*0034*/ 	.byte	0x02, 0x4a
	.zero		1
	.zero		1


	//----- nvinfo : EIATTR_EXIT_INSTR_OFFSETS
	.align		4
        /*0038*/ 	.byte	0x04, 0x1c
        /*003a*/ 	.short	(.L_395 - .L_394)


	//   ....[0]....
.L_394:
        /*003c*/ 	.word	0x00000d80


	//   ....[1]....
        /*0040*/ 	.word	0x00000f30


	//----- nvinfo : EIATTR_MAX_THREADS
	.align		4
.L_395:
        /*0044*/ 	.byte	0x04, 0x05
        /*0046*/ 	.short	(.L_397 - .L_396)
.L_396:
        /*0048*/ 	.word	0x00000400
        /*004c*/ 	.word	0x00000001
        /*0050*/ 	.word	0x00000001


	//----- nvinfo : EIATTR_CRS_STACK_SIZE
	.align		4
.L_397:
        /*0054*/ 	.byte	0x04, 0x1e
        /*0056*/ 	.short	(.L_399 - .L_398)
.L_398:
        /*0058*/ 	.word	0x00000000


	//----- nvinfo : EIATTR_CBANK_PARAM_SIZE
	.align		4
.L_399:
        /*005c*/ 	.byte	0x03, 0x19
        /*005e*/ 	.short	0x0010


	//----- nvinfo : EIATTR_PARAM_CBANK
	.align		4
        /*0060*/ 	.byte	0x04, 0x0a
        /*0062*/ 	.short	(.L_401 - .L_400)
	.align		4
.L_400:
        /*0064*/ 	.word	index@(.nv.constant0.tvmgen_default_fused_nn_softmax_broadcast_to_kernel)
        /*0068*/ 	.short	0x0380
        /*006a*/ 	.short	0x0010


	//----- nvinfo : EIATTR_SW_WAR
	.align		4
.L_401:
        /*006c*/ 	.byte	0x04, 0x36
        /*006e*/ 	.short	(.L_403 - .L_402)
.L_402:
        /*0070*/ 	.word	0x00000008
.L_403:


//--------------------- .nv.info.tvmgen_default_fused_reshape_kernel --------------------------
	.section	.nv.info.tvmgen_default_fused_reshape_kernel,"",@"SHT_CUDA_INFO"
	.sectionflags	@""
	.align	4


	//----- nvinfo : EIATTR_CUDA_API_VERSION
	.align		4
        /*0000*/ 	.byte	0x04, 0x37
        /*0002*/ 	.short	(.L_405 - .L_404)
.L_404:
        /*0004*/ 	.word	0x00000082


	//----- nvinfo : EIATTR_KPARAM_INFO
	.align		4
.L_405:
        /*0008*/ 	.byte	0x04, 0x17
        /*000a*/ 	.short	(.L_407 - .L_406)
.L_406:
        /*000c*/ 	.word	0x00000000
        /*0010*/ 	.short	0x0001
        /*0012*/ 	.short	0x0008
        /*0014*/ 	.byte	0x00, 0xf5, 0x21, 0x00


	//----- nvinfo : EIATTR_KPARAM_INFO
	.align		4
.L_407:
        /*0018*/ 	.byte	0x04, 0x17
        /*001a*/ 	.short	(.L_409 - .L_408)
.L_408:
        /*001c*/ 	.word	0x00000000
        /*0020*/ 	.short	0x0000
        /*0022*/ 	.short	0x0000
        /*0024*/ 	.byte	0x00, 0xf5, 0x21, 0x00


	//----- nvinfo : EIATTR_SPARSE_MMA_MASK
	.align		4
.L_409:
        /*0028*/ 	.byte	0x03, 0x50
        /*002a*/ 	.short	0x0000


	//----- nvinfo : EIATTR_MAXREG_COUNT
	.align		4
        /*002c*/ 	.byte	0x03, 0x1b
        /*002e*/ 	.short	0x0040


	//----- nvinfo : EIATTR_MERCURY_ISA_VERSION
	.align		4
        /*0030*/ 	.byte	0x03, 0x5f
        /*0032*/ 	.short	0x0101


	//----- nvinfo : EIATTR_VRC_CTA_INIT_COUNT
	.align		4
        /*0034*/ 	.byte	0x02, 0x4a
	.zero		1
	.zero		1


	//----- nvinfo : EIATTR_EXIT_INSTR_OFFSETS
	.align		4
        /*0038*/ 	.byte	0x04, 0x1c
        /*003a*/ 	.short	(.L_411 - .L_410)


	//   ....[0]....
.L_410:
        /*003c*/ 	.word	0x000000c0


	//----- nvinfo : EIATTR_MAX_THREADS
	.align		4
.L_411:
        /*0040*/ 	.byte	0x04, 0x05
        /*0042*/ 	.short	(.L_413 - .L_412)
.L_412:
        /*0044*/ 	.word	0x00000400
        /*0048*/ 	.word	0x00000001
        /*004c*/ 	.word	0x00000001


	//----- nvinfo : EIATTR_CBANK_PARAM_SIZE
	.align		4
.L_413:
        /*0050*/ 	.byte	0x03, 0x19
        /*0052*/ 	.short	0x0010


	//----- nvinfo : EIATTR_PARAM_CBANK
	.align		4
        /*0054*/ 	.byte	0x04, 0x0a
        /*0056*/ 	.short	(.L_415 - .L_414)
	.align		4
.L_414:
        /*0058*/ 	.word	index@(.nv.constant0.tvmgen_default_fused_reshape_kernel)
        /*005c*/ 	.short	0x0380
        /*005e*/ 	.short	0x0010


	//----- nvinfo : EIATTR_SW_WAR
	.align		4
.L_415:
        /*0060*/ 	.byte	0x04, 0x36
        /*0062*/ 	.short	(.L_417 - .L_416)
.L_416:
        /*0064*/ 	.word	0x00000008
.L_417:


//--------------------- .nv.info.tvmgen_default_fused_reshape_squeeze_add_reshape_transpose_broadcast_to_reshape_1_kernel --------------------------
	.section	.nv.info.tvmgen_default_fused_reshape_squeeze_add_reshape_transpose_broadcast_to_reshape_1_kernel,"",@"SHT_CUDA_INFO"
	.sectionflags	@""
	.align	4


	//----- nvinfo : EIATTR_CUDA_API_VERSION
	.align		4
        /*0000*/ 	.byte	0x04, 0x37
        /*0002*/ 	.short	(.L_419 - .L_418)
.L_418:
        /*0004*/ 	.word	0x00000082


	//----- nvinfo : EIATTR_KPARAM_INFO
	.align		4
.L_419:
        /*0008*/ 	.byte	0x04, 0x17
        /*000a*/ 	.short	(.L_421 - .L_420)
.L_420:
        /*000c*/ 	.word	0x00000000
        /*0010*/ 	.short	0x0002
        /*0012*/ 	.short	0x0010
        /*0014*/ 	.byte	0x00, 0xf5, 0x21, 0x00


	//----- nvinfo : EIATTR_KPARAM_INFO
	.align		4
.L_421:
        /*0018*/ 	.byte	0x04, 0x17
        /*001a*/ 	.short	(.L_423 - .L_422)
.L_422:
        /*001c*/ 	.word	0x00000000
        /*0020*/ 	.short	0x0001
        /*0022*/ 	.short	0x0008
        /*0024*/ 	.byte	0x00, 0xf5, 0x21, 0x00


	//----- nvinfo : EIATTR_KPARAM_INFO
	.align		4
.L_423:
        /*0028*/ 	.byte	0x04, 0x17
        /*002a*/ 	.short	(.L_425 - .L_424)
.L_424:
        /*002c*/ 	.word	0x00000000
        /*0030*/ 	.short	0x0000
        /*0032*/ 	.short	0x0000
        /*0034*/ 	.byte	0x00, 0xf5, 0x21, 0x00


	//----- nvinfo : EIATTR_SPARSE_MMA_MASK
	.align		4
.L_425:
        /*0038*/ 	.byte	0x03, 0x50
        /*003a*/ 	.short	0x0000


	//----- nvinfo : EIATTR_MAXREG_COUNT
	.align		4
        /*003c*/ 	.byte	0x03, 0x1b
        /*003e*/ 	.short	0x0040


	//----- nvinfo : EIATTR_MERCURY_ISA_VERSION
	.align		4
        /*0040*/ 	.byte	0x03, 0x5f
        /*0042*/ 	.short	0x0101


	//----- nvinfo : EIATTR_VRC_CTA_INIT_COUNT
	.align		4
        /*0044*/ 	.byte	0x02, 0x4a
	.zero		1
	.zero		1


	//----- nvinfo : EIATTR_EXIT_INSTR_OFFSETS
	.align		4
        /*0048*/ 	.byte	0x04, 0x1c
        /*004a*/ 	.short	(.L_427 - .L_426)


	//   ....[0]....
.L_426:
        /*004c*/ 	.word	0x00000150


	//----- nvinfo : EIATTR_MAX_THREADS
	.align		4
.L_427:
        /*0050*/ 	.byte	0x04, 0x05
        /*0052*/ 	.short	(.L_429 - .L_428)
.L_428:
        /*0054*/ 	.word	0x00000400
        /*0058*/ 	.word	0x00000001
        /*005c*/ 	.word	0x00000001


	//----- nvinfo : EIATTR_CBANK_PARAM_SIZE
	.align		4
.L_429:
        /*0060*/ 	.byte	0x03, 0x19
        /*0062*/ 	.short	0x0018


	//----- nvinfo : EIATTR_PARAM_CBANK
	.align		4
        /*0064*/ 	.byte	0x04, 0x0a
        /*0066*/ 	.short	(.L_431 - .L_430)
	.align		4
.L_430:
        /*0068*/ 	.word	index@(.nv.constant0.tvmgen_default_fused_reshape_squeeze_add_reshape_transpose_broadcast_to_reshape_1_kernel)
        /*006c*/ 	.short	0x0380
        /*006e*/ 	.short	0x0018


	//----- nvinfo : EIATTR_SW_WAR
	.align		4
.L_431:
        /*0070*/ 	.byte	0x04, 0x36
        /*0072*/ 	.short	(.L_433 - .L_432)
.L_432:
        /*0074*/ 	.word	0x00000008
.L_433:


//--------------------- .nv.info.tvmgen_default_fused_nn_batch_matmul_1_kernel --------------------------
	.section	.nv.info.tvmgen_default_fused_nn_batch_matmul_1_kernel,"",@"SHT_CUDA_INFO"
	.sectionflags	@""
	.align	4


	//----- nvinfo : EIATTR_CUDA_API_VERSION
	.align		4
        /*0000*/ 	.byte	0x04, 0x37
        /*0002*/ 	.short	(.L_435 - .L_434)
.L_434:
        /*0004*/ 	.word	0x00000082


	//----- nvinfo : EIATTR_KPARAM_INFO
	.align		4
.L_435:
        /*0008*/ 	.byte	0x04, 0x17
        /*000a*/ 	.short	(.L_437 - .L_436)
.L_436:
        /*000c*/ 	.word	0x00000000
        /*0010*/ 	.short	0x0002
        /*0012*/ 	.short	0x0010
        /*0014*/ 	.byte	0x00, 0xf5, 0x21, 0x00


	//----- nvinfo : EIATTR_KPARAM_INFO
	.align		4
.L_437:
        /*0018*/ 	.byte	0x04, 0x17
        /*001a*/ 	.short	(.L_439 - .L_438)
.L_438:
        /*001c*/ 	.word	0x00000000
        /*0020*/ 	.short	0x0001
        /*0022*/ 	.short	0x0008
        /*0024*/ 	.byte	0x00, 0xf5, 0x21, 0x00


	//----- nvinfo : EIATTR_KPARAM_INFO
	.align		4
.L_439:
        /*0028*/ 	.byte	0x04, 0x17
        /*002a*/ 	.short	(.L_441 - .L_440)
.L_440:
        /*002c*/ 	.word	0x00000000
        /*0030*/ 	.short	0x0000
        /*0032*/ 	.short	0x0000
        /*0034*/ 	.byte	0x00, 0xf5, 0x21, 0x00


	//----- nvinfo : EIATTR_SPARSE_MMA_MASK
	.align		4
.L_441:
        /*0038*/ 	.byte	0x03, 0x50
        /*003a*/ 	.short	0x0000


	//----- nvinfo : EIATTR_MAXREG_COUNT
	.align		4
        /*003c*/ 	.byte	0x03, 0x1b
        /*003e*/ 	.short	0x00ff


	//----- nvinfo : EIATTR_NUM_BARRIERS
	.align		4
        /*0040*/ 	.byte	0x02, 0x4c
        /*0042*/ 	.byte	0x01
	.zero		1


	//----- nvinfo : EIATTR_MERCURY_ISA_VERSION
	.align		4
        /*0044*/ 	.byte	0x03, 0x5f
        /*0046*/ 	.short	0x0101


	//----- nvinfo : EIATTR_VRC_CTA_INIT_COUNT
	.align		4
        /*0048*/ 	.byte	0x02, 0x4a
	.zero		1
	.zero		1


	//----- nvinfo : EIATTR_EXIT_INSTR_OFFSETS
	.align		4
        /*004c*/ 	.byte	0x04, 0x1c
        /*004e*/ 	.short	(.L_443 - .L_442)


	//   ....[0]....
.L_442:
        /*0050*/ 	.word	0x00001010


	//----- nvinfo : EIATTR_MAX_THREADS
	.align		4
.L_443:
        /*0054*/ 	.byte	0x04, 0x05
        /*0056*/ 	.short	(.L_445 - .L_444)
.L_444:
        /*0058*/ 	.word	0x00000040
        /*005c*/ 	.word	0x00000001
        /*0060*/ 	.word	0x00000001


	//----- nvinfo : EIATTR_CBANK_PARAM_SIZE
	.align		4
.L_445:
        /*0064*/ 	.byte	0x03, 0x19
        /*0066*/ 	.short	0x0018


	//----- nvinfo : EIATTR_PARAM_CBANK
	.align		4
        /*0068*/ 	.byte	0x04, 0x0a
        /*006a*/ 	.short	(.L_447 - .L_446)
	.align		4
.L_446:
        /*006c*/ 	.word	index@(.nv.constant0.tvmgen_default_fused_nn_batch_matmul_1_kernel)
        /*0070*/ 	.short	0x0380
        /*0072*/ 	.short	0x0018


	//----- nvinfo : EIATTR_SW_WAR
	.align		4
.L_447:
        /*0074*/ 	.byte	0x04, 0x36
        /*0076*/ 	.short	(.L_449 - .L_448)
.L_448:
        /*0078*/ 	.word	0x00000008
.L_449:


//--------------------- .nv.info.tvmgen_default_fused_reshape_squeeze_divide_add_kernel --------------------------
	.section	.nv.info.tvmgen_default_fused_reshape_squeeze_divide_add_kernel,"",@"SHT_CUDA_INFO"
	.sectionflags	@""
	.align	4


	//----- nvinfo : EIATTR_CUDA_API_VERSION
	.align		4
        /*0000*/ 	.byte	0x04, 0x37
        /*0002*/ 	.short	(.L_451 - .L_450)
.L_450:
        /*0004*/ 	.word	0x00000082


	//----- nvinfo : EIATTR_KPARAM_INFO
	.align		4
.L_451:
        /*0008*/ 	.byte	0x04, 0x17
        /*000a*/ 	.short	(.L_453 - .L_452)
.L_452:
        /*000c*/ 	.word	0x00000000
        /*0010*/ 	.short	0x0002
        /*0012*/ 	.short	0x0010
        /*0014*/ 	.byte	0x00, 0xf5, 0x21, 0x00


	//----- nvinfo : EIATTR_KPARAM_INFO
	.align		4
.L_453:
        /*0018*/ 	.byte	0x04, 0x17
        /*001a*/ 	.short	(.L_455 - .L_454)
.L_454:
        /*001c*/ 	.word	0x00000000
        /*0020*/ 	.short	0x0001
        /*0022*/ 	.short	0x0008
        /*0024*/ 	.byte	0x00, 0xf5, 0x21, 0x00


	//----- nvinfo : EIATTR_KPARAM_INFO
	.align		4
.L_455:
        /*0028*/ 	.byte	0x04, 0x17
        /*002a*/ 	.short	(.L_457 - .L_456)
.L_456:
        /*002c*/ 	.word	0x00000000
        /*0030*/ 	.short	0x0000
        /*0032*/ 	.short	0x0000
        /*0034*/ 	.byte	0x00, 0xf5, 0x21, 0x00


	//----- nvinfo : EIATTR_SPARSE_MMA_MASK
	.align		4
.L_457:
        /*0038*/ 	.byte	0x03, 0x50
        /*003a*/ 	.short	0x0000


	//----- nvinfo : EIATTR_MAXREG_COUNT
	.align		4
        /*003c*/ 	.byte	0x03, 0x1b
        /*003e*/ 	.short	0x0040


	//----- nvinfo : EIATTR_MERCURY_ISA_VERSION
	.align		4
        /*0040*/ 	.byte	0x03, 0x5f
        /*0042*/ 	.short	0x0101


	//----- nvinfo : EIATTR_VRC_CTA_INIT_COUNT
	.align		4
        /*0044*/ 	.byte	0x02, 0x4a
	.zero		1
	.zero		1


	//----- nvinfo : EIATTR_EXIT_INSTR_OFFSETS
	.align		4
        /*0048*/ 	.byte	0x04, 0x1c
        /*004a*/ 	.short	(.L_459 - .L_458)


	//   ....[0]....
.L_458:
        /*004c*/ 	.word	0x00000130


	//----- nvinfo : EIATTR_MAX_THREADS
	.align		4
.L_459:
        /*0050*/ 	.byte	0x04, 0x05
        /*0052*/ 	.short	(.L_461 - .L_460)
.L_460:
        /*0054*/ 	.word	0x00000400
        /*0058*/ 	.word	0x00000001
        /*005c*/ 	.word	0x00000001


	//----- nvinfo : EIATTR_CBANK_PARAM_SIZE
	.align		4
.L_461:
        /*0060*/ 	.byte	0x03, 0x19
        /*0062*/ 	.short	0x0018


	//----- nvinfo : EIATTR_PARAM_CBANK
	.align		4
        /*0064*/ 	.byte	0x04, 0x0a
        /*0066*/ 	.short	(.L_463 - .L_462)
	.align		4
.L_462:
        /*0068*/ 	.word	index@(.nv.constant0.tvmgen_default_fused_reshape_squeeze_divide_add_kernel)
        /*006c*/ 	.short	0x0380
        /*006e*/ 	.short	0x0018


	//----- nvinfo : EIATTR_SW_WAR
	.align		4
.L_463:
        /*0070*/ 	.byte	0x04, 0x36
        /*0072*/ 	.short	(.L_465 - .L_464)
.L_464:
        /*0074*/ 	.word	0x00000008
.L_465:


//--------------------- .nv.info.tvmgen_default_fused_variance_kernel --------------------------
	.section	.nv.info.tvmgen_default_fused_variance_kernel,"",@"SHT_CUDA_INFO"
	.sectionflags	@""
	.align	4


	//----- nvinfo : EIATTR_CUDA_API_VERSION
	.align		4
        /*0000*/ 	.byte	0x04, 0x37
        /*0002*/ 	.short	(.L_467 - .L_466)
.L_466:
        /*0004*/ 	.word	0x00000082


	//----- nvinfo : EIATTR_KPARAM_INFO
	.align		4
.L_467:
        /*0008*/ 	.byte	0x04, 0x17
        /*000a*/ 	.short	(.L_469 - .L_468)
.L_468:
        /*000c*/ 	.word	0x00000000
        /*0010*/ 	.short	0x0002
        /*0012*/ 	.short	0x0010
        /*0014*/ 	.byte	0x00, 0xf5, 0x21, 0x00


	//----- nvinfo : EIATTR_KPARAM_INFO
	.align		4
.L_469:
        /*0018*/ 	.byte	0x04, 0x17
        /*001a*/ 	.short	(.L_471 - .L_470)
.L_470:
        /*001c*/ 	.word	0x00000000
        /*0020*/ 	.short	0x0001
        /*0022*/ 	.short	0x0008
        /*0024*/ 	.byte	0x00, 0xf5, 0x21, 0x00


	//----- nvinfo : EIATTR_KPARAM_INFO
	.align		4
.L_471:
        /*0028*/ 	.byte	0x04, 0x17
        /*002a*/ 	.short	(.L_473 - .L_472)
.L_472:
        /*002c*/ 	.word	0x00000000
        /*0030*/ 	.short	0x0000
        /*0032*/ 	.short	0x0000
        /*0034*/ 	.byte	0x00, 0xf5, 0x21, 0x00


	//----- nvinfo : EIATTR_SPARSE_MMA_MASK
	.align		4
.L_473:
        /*0038*/ 	.byte	0x03, 0x50
        /*003a*/ 	.short	0x0000


	//----- nvinfo : EIATTR_MAXREG_COUNT
	.align		4
        /*003c*/ 	.byte	0x03, 0x1b
        /*003e*/ 	.short	0x0040


	//----- nvinfo : EIATTR_MERCURY_ISA_VERSION
	.align		4
        /*0040*/ 	.byte	0x03, 0x5f
        /*0042*/ 	.short	0x0101


	//----- nvinfo : EIATTR_COOP_GROUP_MASK_REGIDS
	.align		4
        /*0044*/ 	.byte	0x04, 0x29
        /*0046*/ 	.short	(.L_475 - .L_474)


	//   ....[0]....
.L_474:
        /*0048*/ 	.word	0x050000ff


	//   ....[1]....
        /*004c*/ 	.word	0x050000ff


	//   ....[2]....
        /*0050*/ 	.word	0x050000ff


	//   ....[3]....
        /*0054*/ 	.word	0x050000ff


	//   ....[4]....
        /*0058*/ 	.word	0x050000ff


	//   ....[5]....
        /*005c*/ 	.word	0x050000ff


	//----- nvinfo : EIATTR_COOP_GROUP_INSTR_OFFSETS
	.align		4
.L_475:
        /*0060*/ 	.byte	0x04, 0x28
        /*0062*/ 	.short	(.L_477 - .L_476)


	//   ....[0]....
.L_476:
        /*0064*/ 	.word	0x00000570


	//   ....[1]....
        /*0068*/ 	.word	0x00000590


	//   ....[2]....
        /*006c*/ 	.word	0x000005b0


	//   ....[3]....
        /*0070*/ 	.word	0x000005d0


	//   ....[4]....
        /*0074*/ 	.word	0x000005f0


	//   ....[5]....
        /*0078*/ 	.word	0x00000610


	//----- nvinfo : EIATTR_VRC_CTA_INIT_COUNT
	.align		4
.L_477:
        /*007c*/ 	.byte	0x02, 0x4a
	.zero		1
	.zero		1


	//----- nvinfo : EIATTR_EXIT_INSTR_OFFSETS
	.align		4
        /*0080*/ 	.byte	0x04, 0x1c
        /*0082*/ 	.short	(.L_479 - .L_478)


	//   ....[0]....
.L_478:
        /*0084*/ 	.word	0x00000620


	//   ....[1]....
        /*0088*/ 	.word	0x00000660


	//----- nvinfo : EIATTR_MAX_THREADS
	.align		4
.L_479:
        /*008c*/ 	.byte	0x04, 0x05
        /*008e*/ 	.short	(.L_481 - .L_480)
.L_480:
        /*0090*/ 	.word	0x00000400
        /*0094*/ 	.word	0x00000001
        /*0098*/ 	.word	0x00000001


	//----- nvinfo : EIATTR_CBANK_PARAM_SIZE
	.align		4
.L_481:
        /*009c*/ 	.byte	0x03, 0x19
        /*009e*/ 	.short	0x0018


	//----- nvinfo : EIATTR_PARAM_CBANK
	.align		4
        /*00a0*/ 	.byte	0x04, 0x0a
        /*00a2*/ 	.short	(.L_483 - .L_482)
	.align		4
.L_482:
        /*00a4*/ 	.word	index@(.nv.constant0.tvmgen_default_fused_variance_kernel)
        /*00a8*/ 	.short	0x0380
        /*00aa*/ 	.short	0x0018


	//----- nvinfo : EIATTR_SW_WAR
	.align		4
.L_483:
        /*00ac*/ 	.byte	0x04, 0x36
        /*00ae*/ 	.short	(.L_485 - .L_484)
.L_484:
        /*00b0*/ 	.word	0x00000008
.L_485:


//--------------------- .nv.info.tvmgen_default_fused_reshape_squeeze_add_reshape_transpose_broadcast_to_reshape_kernel --------------------------
	.section	.nv.info.tvmgen_default_fused_reshape_squeeze_add_reshape_transpose_broadcast_to_reshape_kernel,"",@"SHT_CUDA_INFO"
	.sectionflags	@""
	.align	4


	//----- nvinfo : EIATTR_CUDA_API_VERSION
	.align		4
        /*0000*/ 	.byte	0x04, 0x37
        /*0002*/ 	.short	(.L_487 - .L_486)
.L_486:
        /*0004*/ 	.word	0x00000082


	//----- nvinfo : EIATTR_KPARAM_INFO
	.align		4
.L_487:
        /*0008*/ 	.byte	0x04, 0x17
        /*000a*/ 	.short	(.L_489 - .L_488)
.L_488:
        /*000c*/ 	.word	0x00000000
        /*0010*/ 	.short	0x0002
        /*0012*/ 	.short	0x0010
        /*0014*/ 	.byte	0x00, 0xf5, 0x21, 0x00


	//----- nvinfo : EIATTR_KPARAM_INFO
	.align		4
.L_489:
        /*0018*/ 	.byte	0x04, 0x17
        /*001a*/ 	.short	(.L_491 - .L_490)
.L_490:
        /*001c*/ 	.word	0x00000000
        /*0020*/ 	.short	0x0001
        /*0022*/ 	.short	0x0008
        /*0024*/ 	.byte	0x00, 0xf5, 0x21, 0x00


	//----- nvinfo : EIATTR_KPARAM_INFO
	.align		4
.L_491:
        /*0028*/ 	.byte	0x04, 0x17
        /*002a*/ 	.short	(.L_493 - .L_492)
.L_492:
        /*002c*/ 	.word	0x00000000
        /*0030*/ 	.short	0x0000
        /*0032*/ 	.short	0x0000
        /*0034*/ 	.byte	0x00, 0xf5, 0x21, 0x00


	//----- nvinfo : EIATTR_SPARSE_MMA_MASK
	.align		4
.L_493:
        /*0038*/ 	.byte	0x03, 0x50
        /*003a*/ 	.short	0x0000


	//----- nvinfo : EIATTR_MAXREG_COUNT
	.align		4
        /*003c*/ 	.byte	0x03, 0x1b
        /*003e*/ 	.short	0x0040


	//----- nvinfo : EIATTR_MERCURY_ISA_VERSION
	.align		4
        /*0040*/ 	.byte	0x03, 0x5f
        /*0042*/ 	.short	0x0101


	//----- nvinfo : EIATTR_VRC_CTA_INIT_COUNT
	.align		4
        /*0044*/ 	.byte	0x02, 0x4a
	.zero		1
	.zero		1


	//----- nvinfo : EIATTR_EXIT_INSTR_OFFSETS
	.align		4
        /*0048*/ 	.byte	0x04, 0x1c
        /*004a*/ 	.short	(.L_495 - .L_494)


	//   ....[0]....
.L_494:
        /*004c*/ 	.word	0x00000190


	//----- nvinfo : EIATTR_MAX_THREADS
	.align		4
.L_495:
        /*0050*/ 	.byte	0x04, 0x05
        /*0052*/ 	.short	(.L_497 - .L_496)
.L_496:
        /*0054*/ 	.word	0x00000400
        /*0058*/ 	.word	0x00000001
        /*005c*/ 	.word	0x00000001


	//----- nvinfo : EIATTR_CBANK_PARAM_SIZE
	.align		4
.L_497:
        /*0060*/ 	.byte	0x03, 0x19
        /*0062*/ 	.short	0x0018


	//----- nvinfo : EIATTR_PARAM_CBANK
	.align		4
        /*0064*/ 	.byte	0x04, 0x0a
        /*0066*/ 	.short	(.L_499 - .L_498)
	.align		4
.L_498:
        /*0068*/ 	.word	index@(.nv.constant0.tvmgen_default_fused_reshape_squeeze_add_reshape_transpose_broadcast_to_reshape_kernel)
        /*006c*/ 	.short	0x0380
        /*006e*/ 	.short	0x0018


	//----- nvinfo : EIATTR_SW_WAR
	.align		4
.L_499:
        /*0070*/ 	.byte	0x04, 0x36
        /*0072*/ 	.short	(.L_501 - .L_500)
.L_500:
        /*0074*/ 	.word	0x00000008
.L_501:


//--------------------- .nv.info.tvmgen_default_fused_nn_dense_add_tanh_kernel --------------------------
	.section	.nv.info.tvmgen_default_fused_nn_dense_add_tanh_kernel,"",@"SHT_CUDA_INFO"
	.sectionflags	@""
	.align	4


	//----- nvinfo : EIATTR_CUDA_API_VERSION
	.align		4
        /*0000*/ 	.byte	0x04, 0x37
        /*0002*/ 	.short	(.L_503 - .L_502)
.L_502:
        /*0004*/ 	.word	0x00000082


	//----- nvinfo : EIATTR_KPARAM_INFO
	.align		4
.L_503:
        /*0008*/ 	.byte	0x04, 0x17
        /*000a*/ 	.short	(.L_505 - .L_504)
.L_504:
        /*000c*/ 	.word	0x00000000
        /*0010*/ 	.short	0x0003
        /*0012*/ 	.short	0x0018
        /*0014*/ 	.byte	0x00, 0xf5, 0x21, 0x00


	//----- nvinfo : EIATTR_KPARAM_INFO
	.align		4
.L_505:
        /*0018*/ 	.byte	0x04, 0x17
        /*001a*/ 	.short	(.L_507 - .L_506)
.L_506:
        /*001c*/ 	.word	0x00000000
        /*0020*/ 	.short	0x0002
        /*0022*/ 	.short	0x0010
        /*0024*/ 	.byte	0x00, 0xf5, 0x21, 0x00


	//----- nvinfo : EIATTR_KPARAM_INFO
	.align		4
.L_507:
        /*0028*/ 	.byte	0x04, 0x17
        /*002a*/ 	.short	(.L_509 - .L_508)
.L_508:
        /*002c*/ 	.word	0x00000000
        /*0030*/ 	.short	0x0001
        /*0032*/ 	.short	0x0008
        /*0034*/ 	.byte	0x00, 0xf5, 0x21, 0x00


	//----- nvinfo : EIATTR_KPARAM_INFO
	.align		4
.L_509:
        /*0038*/ 	.byte	0x04, 0x17
        /*003a*/ 	.short	(.L_511 - .L_510)
.L_510:
        /*003c*/ 	.word	0x00000000
        /*0040*/ 	.short	0x0000
        /*0042*/ 	.short	0x0000
        /*0044*/ 	.byte	0x00, 0xf5, 0x21, 0x00


	//----- nvinfo : EIATTR_SPARSE_MMA_MASK
	.align		4
.L_511:
        /*0048*/ 	.byte	0x03, 0x50
        /*004a*/ 	.short	0x0000


	//----- nvinfo : EIATTR_MAXREG_COUNT
	.align		4
        /*004c*/ 	.byte	0x03, 0x1b
        /*004e*/ 	.short	0x00ff


	//----- nvinfo : EIATTR_NUM_BARRIERS
	.align		4
        /*0050*/ 	.byte	0x02, 0x4c
        /*0052*/ 	.byte	0x01
	.zero		1


	//----- nvinfo : EIATTR_MERCURY_ISA_VERSION
	.align		4
        /*0054*/ 	.byte	0x03, 0x5f
        /*0056*/ 	.short	0x0101


	//----- nvinfo : EIATTR_VRC_CTA_INIT_COUNT
	.align		4
        /*0058*/ 	.byte	0x02, 0x4a
	.zero		1
	.zero		1


	//----- nvinfo : EIATTR_EXIT_INSTR_OFFSETS
	.align		4
        /*005c*/ 	.byte	0x04, 0x1c
        /*005e*/ 	.short	(.L_513 - .L_512)


	//   ....[0]....
.L_512:
        /*0060*/ 	.word	0x00000580


	//   ....[1]....
        /*0064*/ 	.word	0x00000720


	//----- nvinfo : EIATTR_MAX_THREADS
	.align		4
.L_513:
        /*0068*/ 	.byte	0x04, 0x05
        /*006a*/ 	.short	(.L_515 - .L_514)
.L_514:
        /*006c*/ 	.word	0x00000040
        /*0070*/ 	.word	0x00000001
        /*0074*/ 	.word	0x00000001


	//----- nvinfo : EIATTR_CRS_STACK_SIZE
	.align		4
.L_515:
        /*0078*/ 	.byte	0x04, 0x1e
        /*007a*/ 	.short	(.L_517 - .L_516)
.L_516:
        /*007c*/ 	.word	0x00000000


	//----- nvinfo : EIATTR_CBANK_PARAM_SIZE
	.align		4
.L_517:
        /*0080*/ 	.byte	0x03, 0x19
        /*0082*/ 	.short	0x0020


	//----- nvinfo : EIATTR_PARAM_CBANK
	.align		4
        /*0084*/ 	.byte	0x04, 0x0a
        /*0086*/ 	.short	(.L_519 - .L_518)
	.align		4
.L_518:
        /*0088*/ 	.word	index@(.nv.constant0.tvmgen_default_fused_nn_dense_add_tanh_kernel)
        /*008c*/ 	.short	0x0380
        /*008e*/ 	.short	0x0020


	//----- nvinfo : EIATTR_SW_WAR
	.align		4
.L_519:
        /*0090*/ 	.byte	0x04, 0x36
        /*0092*/ 	.short	(.L_521 - .L_520)
.L_520:
        /*0094*/ 	.word	0x00000008
.L_521:


//--------------------- .nv.info.tvmgen_default_fused_reshape_squeeze_transpose_reshape_broadcast_to_reshape_kernel --------------------------
	.section	.nv.info.tvmgen_default_fused_reshape_squeeze_transpose_reshape_broadcast_to_reshape_kernel,"",@"SHT_CUDA_INFO"
	.sectionflags	@""
	.align	4


	//----- nvinfo : EIATTR_CUDA_API_VERSION
	.align		4
        /*0000*/ 	.byte	0x04, 0x37
        /*0002*/ 	.short	(.L_523 - .L_522)
.L_522:
        /*0004*/ 	.word	0x00000082


	//----- nvinfo : EIATTR_KPARAM_INFO
	.align		4
.L_523:
        /*0008*/ 	.byte	0x04, 0x17
        /*000a*/ 	.short	(.L_525 - .L_524)
.L_524:
        /*000c*/ 	.word	0x00000000
        /*0010*/ 	.short	0x0001
        /*0012*/ 	.short	0x0008
        /*0014*/ 	.byte	0x00, 0xf5, 0x21, 0x00


	//----- nvinfo : EIATTR_KPARAM_INFO
	.align		4
.L_525:
        /*0018*/ 	.byte	0x04, 0x17
        /*001a*/ 	.short	(.L_527 - .L_526)
.L_526:
        /*001c*/ 	.word	0x00000000
        /*0020*/ 	.short	0x0000
        /*0022*/ 	.short	0x0000
        /*0024*/ 	.byte	0x00, 0xf5, 0x21, 0x00


	//----- nvinfo : EIATTR_SPARSE_MMA_MASK
	.align		4
.L_527:
        /*0028*/ 	.byte	0x03, 0x50
        /*002a*/ 	.short	0x0000


	//----- nvinfo : EIATTR_MAXREG_COUNT
	.align		4
        /*002c*/ 	.byte	0x03, 0x1b
        /*002e*/ 	.short	0x0040


	//----- nvinfo : EIATTR_MERCURY_ISA_VERSION
	.align		4
        /*0030*/ 	.byte	0x03, 0x5f
        /*0032*/ 	.short	0x0101


	//----- nvinfo : EIATTR_VRC_CTA_INIT_COUNT
	.align		4
        /*0034*/ 	.byte	0x02, 0x4a
	.zero		1
	.zero		1


	//----- nvinfo : EIATTR_EXIT_INSTR_OFFSETS
	.align		4
        /*0038*/ 	.byte	0x04, 0x1c
        /*003a*/ 	.short	(.L_529 - .L_528)


	//   ....[0]....
.L_528:
        /*003c*/ 	.word	0x00000170


	//----- nvinfo : EIATTR_MAX_THREADS
	.align		4
.L_529:
        /*0040*/ 	.byte	0x04, 0x05
        /*0042*/ 	.short	(.L_531 - .L_530)
.L_530:
        /*0044*/ 	.word	0x00000400
        /*0048*/ 	.word	0x00000001
        /*004c*/ 	.word	0x00000001


	//----- nvinfo : EIATTR_CBANK_PARAM_SIZE
	.align		4
.L_531:
        /*0050*/ 	.byte	0x03, 0x19
        /*0052*/ 	.short	0x0010


	//----- nvinfo : EIATTR_PARAM_CBANK
	.align		4
        /*0054*/ 	.byte	0x04, 0x0a
        /*0056*/ 	.short	(.L_533 - .L_532)
	.align		4
.L_532:
        /*0058*/ 	.word	index@(.nv.constant0.tvmgen_default_fused_reshape_squeeze_transpose_reshape_broadcast_to_reshape_kernel)
        /*005c*/ 	.short	0x0380
        /*005e*/ 	.short	0x0010


	//----- nvinfo : EIATTR_SW_WAR
	.align		4
.L_533:
        /*0060*/ 	.byte	0x04, 0x36
        /*0062*/ 	.short	(.L_535 - .L_534)
.L_534:
        /*0064*/ 	.word	0x00000008
.L_535:


//--------------------- .nv.info.tvmgen_default_fused_nn_batch_matmul_3_kernel --------------------------
	.section	.nv.info.tvmgen_default_fused_nn_batch_matmul_3_kernel,"",@"SHT_CUDA_INFO"
	.sectionflags	@""
	.align	4


	//----- nvinfo : EIATTR_CUDA_API_VERSION
	.align		4
        /*0000*/ 	.byte	0x04, 0x37
        /*0002*/ 	.short	(.L_537 - .L_536)
.L_536:
        /*0004*/ 	.word	0x00000082


	//----- nvinfo : EIATTR_KPARAM_INFO
	.align		4
.L_537:
        /*0008*/ 	.byte	0x04, 0x17
        /*000a*/ 	.short	(.L_539 - .L_538)
.L_538:
        /*000c*/ 	.word	0x00000000
        /*0010*/ 	.short	0x0002
        /*0012*/ 	.short	0x0010
        /*0014*/ 	.byte	0x00, 0xf5, 0x21, 0x00


	//----- nvinfo : EIATTR_KPARAM_INFO
	.align		4
.L_539:
        /*0018*/ 	.byte	0x04, 0x17
        /*001a*/ 	.short	(.L_541 - .L_540)
.L_540:
        /*001c*/ 	.word	0x00000000
        /*0020*/ 	.short	0x0001
        /*0022*/ 	.short	0x0008
        /*0024*/ 	.byte	0x00, 0xf5, 0x21, 0x00


	//----- nvinfo : EIATTR_KPARAM_INFO
	.align		4
.L_541:
        /*0028*/ 	.byte	0x04, 0x17
        /*002a*/ 	.short	(.L_543 - .L_542)
.L_542:
        /*002c*/ 	.word	0x00000000
        /*0030*/ 	.short	0x0000
        /*0032*/ 	.short	0x0000
        /*0034*/ 	.byte	0x00, 0xf5, 0x21, 0x00


	//----- nvinfo : EIATTR_SPARSE_MMA_MASK
	.align		4
.L_543:
        /*0038*/ 	.byte	0x03, 0x50
        /*003a*/ 	.short	0x0000


	//----- nvinfo : EIATTR_MAXREG_COUNT
	.align		4
        /*003c*/ 	.byte	0x03, 0x1b
        /*003e*/ 	.short	0x00ff


	//----- nvinfo : EIATTR_NUM_BARRIERS
	.align		4
        /*0040*/ 	.byte	0x02, 0x4c
        /*0042*/ 	.byte	0x01
	.zero		1


	//----- nvinfo : EIATTR_MERCURY_ISA_VERSION
	.align		4
        /*0044*/ 	.byte	0x03, 0x5f
        /*0046*/ 	.short	0x0101


	//----- nvinfo : EIATTR_VRC_CTA_INIT_COUNT
	.align		4
        /*0048*/ 	.byte	0x02, 0x4a
	.zero		1
	.zero		1


	//----- nvinfo : EIATTR_EXIT_INSTR_OFFSETS
	.align		4
        /*004c*/ 	.byte	0x04, 0x1c
        /*004e*/ 	.short	(.L_545 - .L_544)


	//   ....[0]....
.L_544:
        /*0050*/ 	.word	0x00000fa0


	//----- nvinfo : EIATTR_MAX_THREADS
	.align		4
.L_545:
        /*0054*/ 	.byte	0x04, 0x05
        /*0056*/ 	.short	(.L_547 - .L_546)
.L_546:
        /*0058*/ 	.word	0x00000040
        /*005c*/ 	.word	0x00000001
        /*0060*/ 	.word	0x00000001


	//----- nvinfo : EIATTR_CBANK_PARAM_SIZE
	.align		4
.L_547:
        /*0064*/ 	.byte	0x03, 0x19
        /*0066*/ 	.short	0x0018


	//----- nvinfo : EIATTR_PARAM_CBANK
	.align		4
        /*0068*/ 	.byte	0x04, 0x0a
        /*006a*/ 	.short	(.L_549 - .L_548)
	.align		4
.L_548:
        /*006c*/ 	.word	index@(.nv.constant0.tvmgen_default_fused_nn_batch_matmul_3_kernel)
        /*0070*/ 	.short	0x0380
        /*0072*/ 	.short	0x0018


	//----- nvinfo : EIATTR_SW_WAR
	.align		4
.L_549:
        /*0074*/ 	.byte	0x04, 0x36
        /*0076*/ 	.short	(.L_551 - .L_550)
.L_550:
        /*0078*/ 	.word	0x00000008
.L_551:


//--------------------- .nv.info.tvmgen_default_fused_mean_kernel_1 --------------------------
	.section	.nv.info.tvmgen_default_fused_mean_kernel_1,"",@"SHT_CUDA_INFO"
	.sectionflags	@""
	.align	4


	//----- nvinfo : EIATTR_CUDA_API_VERSION
	.align		4
        /*0000*/ 	.byte	0x04, 0x37
        /*0002*/ 	.short	(.L_553 - .L_552)
.L_552:
        /*0004*/ 	.word	0x00000082


	//----- nvinfo : EIATTR_KPARAM_INFO
	.align		4
.L_553:
        /*0008*/ 	.byte	0x04, 0x17
        /*000a*/ 	.short	(.L_555 - .L_554)
.L_554:
        /*000c*/ 	.word	0x00000000
        /*0010*/ 	.short	0x0001
        /*0012*/ 	.short	0x0008
        /*0014*/ 	.byte	0x00, 0xf5, 0x21, 0x00


	//----- nvinfo : EIATTR_KPARAM_INFO
	.align		4
.L_555:
        /*0018*/ 	.byte	0x04, 0x17
        /*001a*/ 	.short	(.L_557 - .L_556)
.L_556:
        /*001c*/ 	.word	0x00000000
        /*0020*/ 	.short	0x0000
        /*0022*/ 	.short	0x0000
        /*0024*/ 	.byte	0x00, 0xf5, 0x21, 0x00


	//----- nvinfo : EIATTR_SPARSE_MMA_MASK
	.align		4
.L_557:
        /*0028*/ 	.byte	0x03, 0x50
        /*002a*/ 	.short	0x0000


	//----- nvinfo : EIATTR_MAXREG_COUNT
	.align		4
        /*002c*/ 	.byte	0x03, 0x1b
        /*002e*/ 	.short	0x00ff


	//----- nvinfo : EIATTR_MERCURY_ISA_VERSION
	.align		4
        /*0030*/ 	.byte	0x03, 0x5f
        /*0032*/ 	.short	0x0101


	//----- nvinfo : EIATTR_VRC_CTA_INIT_COUNT
	.align		4
        /*0034*/ 	.byte	0x02, 0x4a
	.zero		1
	.zero		1


	//----- nvinfo : EIATTR_EXIT_INSTR_OFFSETS
	.align		4
        /*0038*/ 	.byte	0x04, 0x1c
        /*003a*/ 	.short	(.L_559 - .L_558)


	//   ....[0]....
.L_558:
        /*003c*/ 	.word	0x000000a0


	//----- nvinfo : EIATTR_MAX_THREADS
	.align		4
.L_559:
        /*0040*/ 	.byte	0x04, 0x05
        /*0042*/ 	.short	(.L_561 - .L_560)
.L_560:
        /*0044*/ 	.word	0x00000080
        /*0048*/ 	.word	0x00000001
        /*004c*/ 	.word	0x00000001


	//----- nvinfo : EIATTR_CBANK_PARAM_SIZE
	.align		4
.L_561:
        /*0050*/ 	.byte	0x03, 0x19
        /*0052*/ 	.short	0x0010


	//----- nvinfo : EIATTR_PARAM_CBANK
	.align		4
        /*0054*/ 	.byte	0x04, 0x0a
        /*0056*/ 	.short	(.L_563 - .L_562)
	.align		4
.L_562:
        /*0058*/ 	.word	index@(.nv.constant0.tvmgen_default_fused_mean_kernel_1)
        /*005c*/ 	.short	0x0380
        /*005e*/ 	.short	0x0010


	//----- nvinfo : EIATTR_SW_WAR
	.align		4
.L_563:
        /*0060*/ 	.byte	0x04, 0x36
        /*0062*/ 	.short	(.L_565 - .L_564)
.L_564:
        /*0064*/ 	.word	0x00000008
.L_565:


//--------------------- .nv.info.tvmgen_default_fused_nn_batch_matmul_kernel --------------------------
	.section	.nv.info.tvmgen_default_fused_nn_batch_matmul_kernel,"",@"SHT_CUDA_INFO"
	.sectionflags	@""
	.align	4


	//----- nvinfo : EIATTR_CUDA_API_VERSION
	.align		4
        /*0000*/ 	.byte	0x04, 0x37
        /*0002*/ 	.short	(.L_567 - .L_566)
.L_566:
        /*0004*/ 	.word	0x00000082


	//----- nvinfo : EIATTR_KPARAM_INFO
	.align		4
.L_567:
        /*0008*/ 	.byte	0x04, 0x17
        /*000a*/ 	.short	(.L_569 - .L_568)
.L_568:
        /*000c*/ 	.word	0x00000000
        /*0010*/ 	.short	0x0002
        /*0012*/ 	.short	0x0010
        /*0014*/ 	.byte	0x00, 0xf5, 0x21, 0x00


	//----- nvinfo : EIATTR_KPARAM_INFO
	.align		4
.L_569:
        /*0018*/ 	.byte	0x04, 0x17
        /*001a*/ 	.short	(.L_571 - .L_570)
.L_570:
        /*001c*/ 	.word	0x00000000
        /*0020*/ 	.short	0x0001
        /*0022*/ 	.short	0x0008
        /*0024*/ 	.byte	0x00, 0xf5, 0x21, 0x00


	//----- nvinfo : EIATTR_KPARAM_INFO
	.align		4
.L_571:
        /*0028*/ 	.byte	0x04, 0x17
        /*002a*/ 	.short	(.L_573 - .L_572)
.L_572:
        /*002c*/ 	.word	0x00000000
        /*0030*/ 	.short	0x0000
        /*0032*/ 	.short	0x0000
        /*0034*/ 	.byte	0x00, 0xf5, 0x21, 0x00


	//----- nvinfo : EIATTR_SPARSE_MMA_MASK
	.align		4
.L_573:
        /*0038*/ 	.byte	0x03, 0x50
        /*003a*/ 	.short	0x0000


	//----- nvinfo : EIATTR_MAXREG_COUNT
	.align		4
        /*003c*/ 	.byte	0x03, 0x1b
        /*003e*/ 	.short	0x00ff


	//----- nvinfo : EIATTR_NUM_BARRIERS
	.align		4
        /*0040*/ 	.byte	0x02, 0x4c
        /*0042*/ 	.byte	0x01
	.zero		1


	//----- nvinfo : EIATTR_MERCURY_ISA_VERSION
	.align		4
        /*0044*/ 	.byte	0x03, 0x5f
        /*0046*/ 	.short	0x0101


	//----- nvinfo : EIATTR_VRC_CTA_INIT_COUNT
	.align		4
        /*0048*/ 	.byte	0x02, 0x4a
	.zero		1
	.zero		1


	//----- nvinfo : EIATTR_EXIT_INSTR_OFFSETS
	.align		4
        /*004c*/ 	.byte	0x04, 0x1c
        /*004e*/ 	.short	(.L_575 - .L_574)


	//   ....[0]....
.L_574:
        /*0050*/ 	.word	0x00001010


	//----- nvinfo : EIATTR_MAX_THREADS
	.align		4
.L_575:
        /*0054*/ 	.byte	0x04, 0x05
        /*0056*/ 	.short	(.L_577 - .L_576)
.L_576:
        /*0058*/ 	.word	0x00000040
        /*005c*/ 	.word	0x00000001
        /*0060*/ 	.word	0x00000001


	//----- nvinfo : EIATTR_CBANK_PARAM_SIZE
	.align		4
.L_577:
        /*0064*/ 	.byte	0x03, 0x19
        /*0066*/ 	.short	0x0018


	//----- nvinfo : EIATTR_PARAM_CBANK
	.align		4
        /*0068*/ 	.byte	0x04, 0x0a
        /*006a*/ 	.short	(.L_579 - .L_578)
	.align		4
.L_578:
        /*006c*/ 	.word	index@(.nv.constant0.tvmgen_default_fused_nn_batch_matmul_kernel)
        /*0070*/ 	.short	0x0380
        /*0072*/ 	.short	0x0018


	//----- nvinfo : EIATTR_SW_WAR
	.align		4
.L_579:
        /*0074*/ 	.byte	0x04, 0x36
        /*0076*/ 	.short	(.L_581 - .L_580)
.L_580:
        /*0078*/ 	.word	0x00000008
.L_581:


//--------------------- .nv.info.tvmgen_default_fused_broadcast_to_reshape_kernel --------------------------
	.section	.nv.info.tvmgen_default_fused_broadcast_to_reshape_kernel,"",@"SHT_CUDA_INFO"
	.sectionflags	@""
	.align	4


	//----- nvinfo : EIATTR_CUDA_API_VERSION
	.align		4
        /*0000*/ 	.byte	0x04, 0x37
        /*0002*/ 	.short	(.L_583 - .L_582)
.L_582:
        /*0004*/ 	.word	0x00000082


	//----- nvinfo : EIATTR_KPARAM_INFO
	.align		4
.L_583:
        /*0008*/ 	.byte	0x04, 0x17
        /*000a*/ 	.short	(.L_585 - .L_584)
.L_584:
        /*000c*/ 	.word	0x00000000
        /*0010*/ 	.short	0x0001
        /*0012*/ 	.short	0x0008
        /*0014*/ 	.byte	0x00, 0xf5, 0x21, 0x00


	//----- nvinfo : EIATTR_KPARAM_INFO
	.align		4
.L_585:
        /*0018*/ 	.byte	0x04, 0x17
        /*001a*/ 	.short	(.L_587 - .L_586)
.L_586:
        /*001c*/ 	.word	0x00000000
        /*0020*/ 	.short	0x0000
        /*0022*/ 	.short	0x0000
        /*0024*/ 	.byte	0x00, 0xf5, 0x21, 0x00


	//----- nvinfo : EIATTR_SPARSE_MMA_MASK
	.align		4
.L_587:
        /*0028*/ 	.byte	0x03, 0x50
        /*002a*/ 	.short	0x0000


	//----- nvinfo : EIATTR_MAXREG_COUNT
	.align		4
        /*002c*/ 	.byte	0x03, 0x1b
        /*002e*/ 	.short	0x0040


	//----- nvinfo : EIATTR_MERCURY_ISA_VERSION
	.align		4
        /*0030*/ 	.byte	0x03, 0x5f
        /*0032*/ 	.short	0x0101


	//----- nvinfo : EIATTR_VRC_CTA_INIT_COUNT
	.align		4
        /*0034*/ 	.byte	0x02, 0x4a
	.zero		1
	.zero		1


	//----- nvinfo : EIATTR_EXIT_INSTR_OFFSETS
	.align		4
        /*0038*/ 	.byte	0x04, 0x1c
        /*003a*/ 	.short	(.L_589 - .L_588)


	//   ....[0]....
.L_588:
        /*003c*/ 	.word	0x00000140


	//----- nvinfo : EIATTR_MAX_THREADS
	.align		4
.L_589:
        /*0040*/ 	.byte	0x04, 0x05
        /*0042*/ 	.short	(.L_591 - .L_590)
.L_590:
        /*0044*/ 	.word	0x00000400
        /*0048*/ 	.word	0x00000001
        /*004c*/ 	.word	0x00000001


	//----- nvinfo : EIATTR_CBANK_PARAM_SIZE
	.align		4
.L_591:
        /*0050*/ 	.byte	0x03, 0x19
        /*0052*/ 	.short	0x0010


	//----- nvinfo : EIATTR_PARAM_CBANK
	.align		4
        /*0054*/ 	.byte	0x04, 0x0a
        /*0056*/ 	.short	(.L_593 - .L_592)
	.align		4
.L_592:
        /*0058*/ 	.word	index@(.nv.constant0.tvmgen_default_fused_broadcast_to_reshape_kernel)
        /*005c*/ 	.short	0x0380
        /*005e*/ 	.short	0x0010


	//----- nvinfo : EIATTR_SW_WAR
	.align		4
.L_593:
        /*0060*/ 	.byte	0x04, 0x36
        /*0062*/ 	.short	(.L_595 - .L_594)
.L_594:
        /*0064*/ 	.word	0x00000008
.L_595:


//--------------------- .nv.info.tvmgen_default_fused_expand_dims_expand_dims_cast_subtract_multiply_kernel --------------------------
	.section	.nv.info.tvmgen_default_fused_expand_dims_expand_dims_cast_subtract_multiply_kernel,"",@"SHT_CUDA_INFO"
	.sectionflags	@""
	.align	4


	//----- nvinfo : EIATTR_CUDA_API_VERSION
	.align		4
        /*0000*/ 	.byte	0x04, 0x37
        /*0002*/ 	.short	(.L_597 - .L_596)
.L_596:
        /*0004*/ 	.word	0x00000082


	//----- nvinfo : EIATTR_KPARAM_INFO
	.align		4
.L_597:
        /*0008*/ 	.byte	0x04, 0x17
        /*000a*/ 	.short	(.L_599 - .L_598)
.L_598:
        /*000c*/ 	.word	0x00000000
        /*0010*/ 	.short	0x0001
        /*0012*/ 	.short	0x0008
        /*0014*/ 	.byte	0x00, 0xf5, 0x21, 0x00


	//----- nvinfo : EIATTR_KPARAM_INFO
	.align		4
.L_599:
        /*0018*/ 	.byte	0x04, 0x17
        /*001a*/ 	.short	(.L_601 - .L_600)
.L_600:
        /*001c*/ 	.word	0x00000000
        /*0020*/ 	.short	0x0000
        /*0022*/ 	.short	0x0000
        /*0024*/ 	.byte	0x00, 0xf5, 0x21, 0x00


	//----- nvinfo : EIATTR_SPARSE_MMA_MASK
	.align		4
.L_601:
        /*0028*/ 	.byte	0x03, 0x50
        /*002a*/ 	.short	0x0000


	//----- nvinfo : EIATTR_MAXREG_COUNT
	.align		4
        /*002c*/ 	.byte	0x03, 0x1b
        /*002e*/ 	.short	0x00ff


	//----- nvinfo : EIATTR_MERCURY_ISA_VERSION
	.align		4
        /*0030*/ 	.byte	0x03, 0x5f
        /*0032*/ 	.short	0x0101


	//----- nvinfo : EIATTR_VRC_CTA_INIT_COUNT
	.align		4
        /*0034*/ 	.byte	0x02, 0x4a
	.zero		1
	.zero		1


	//----- nvinfo : EIATTR_EXIT_INSTR_OFFSETS
	.align		4
        /*0038*/ 	.byte	0x04, 0x1c
        /*003a*/ 	.short	(.L_603 - .L_602)


	//   ....[0]....
.L_602:
        /*003c*/ 	.word	0x000000c0


	//----- nvinfo : EIATTR_MAX_THREADS
	.align		4
.L_603:
        /*0040*/ 	.byte	0x04, 0x05
        /*0042*/ 	.short	(.L_605 - .L_604)
.L_604:
        /*0044*/ 	.word	0x00000080
        /*0048*/ 	.word	0x00000001
        /*004c*/ 	.word	0x00000001


	//----- nvinfo : EIATTR_CBANK_PARAM_SIZE
	.align		4
.L_605:
        /*0050*/ 	.byte	0x03, 0x19
        /*0052*/ 	.short	0x0010


	//----- nvinfo : EIATTR_PARAM_CBANK
	.align		4
        /*0054*/ 	.byte	0x04, 0x0a
        /*0056*/ 	.short	(.L_607 - .L_606)
	.align		4
.L_606:
        /*0058*/ 	.word	index@(.nv.constant0.tvmgen_default_fused_expand_dims_expand_dims_cast_subtract_multiply_kernel)
        /*005c*/ 	.short	0x0380
        /*005e*/ 	.short	0x0010


	//----- nvinfo : EIATTR_SW_WAR
	.align		4
.L_607:
        /*0060*/ 	.byte	0x04, 0x36
        /*0062*/ 	.short	(.L_609 - .L_608)
.L_608:
        /*0064*/ 	.word	0x00000008
.L_609:


//--------------------- .nv.callgraph             --------------------------
	.section	.nv.callgraph,"",@"SHT_CUDA_CALLGRAPH"
	.align	4
	.sectionentsize	8
	.align		4
        /*0000*/ 	.word	0x00000000
	.align		4
        /*0004*/ 	.word	0xffffffff
	.align		4
        /*0008*/ 	.word	0x00000000
	.align		4
        /*000c*/ 	.word	0xfffffffe
	.align		4
        /*0010*/ 	.word	0x00000000
	.align		4
        /*0014*/ 	.word	0xfffffffd
	.align		4
        /*0018*/ 	.word	0x00000000
	.align		4
        /*001c*/ 	.word	0xfffffffc


//--------------------- .text.tvmgen_default_fused_cast_take_cast_take_add_add_kernel --------------------------
	.section	.text.tvmgen_default_fused_cast_take_cast_take_add_add_kernel,"ax",@progbits
	.align	128
        .global         tvmgen_default_fused_cast_take_cast_take_add_add_kernel
        .type           tvmgen_default_fused_cast_take_cast_take_add_add_kernel,@function
        .size           tvmgen_default_fused_cast_take_cast_take_add_add_kernel,(.L_x_83 - tvmgen_default_fused_cast_take_cast_take_add_add_kernel)
        .other          tvmgen_default_fused_cast_take_cast_take_add_add_kernel,@"STO_CUDA_ENTRY STV_DEFAULT"
tvmgen_default_fused_cast_take_cast_take_add_add_kernel:
.text.tvmgen_default_fused_cast_take_cast_take_add_add_kernel:
[----:B------:R-:W-:Y:S01]  /*0000*/  LDC R1, c[0x0][0x37c] ;  /* 0x0000df00ff017b82 */ /* 0x000fe20000000800 */
[----:B------:R-:W0:Y:S07]  /*0010*/  S2R R0, SR_CTAID.X ;  /* 0x0000000000007919 */ /* 0x000e2e0000002500 */
[----:B------:R-:W1:Y:S01]  /*0020*/  LDC.64 R10, c[0x0][0x398] ;  /* 0x0000e600ff0a7b82 */ /* 0x000e620000000a00 */
[----:B------:R-:W2:Y:S01]  /*0030*/  LDCU.64 UR4, c[0x0][0x358] ;  /* 0x00006b00ff0477ac */ /* 0x000ea20008000a00 */
[----:B------:R-:W3:Y:S06]  /*0040*/  S2R R13, SR_TID.X ;  /* 0x00000000000d7919 */ /* 0x000eec0000002100 */
[----:B------:R-:W4:Y:S08]  /*0050*/  LDC.64 R8, c[0x0][0x388] ;  /* 0x0000e200ff087b82 */ /* 0x000f300000000a00 */
[----:B------:R-:W5:Y:S08]  /*0060*/  LDC.64 R6, c[0x0][0x3a0] ;  /* 0x0000e800ff067b82 */ /* 0x000f700000000a00 */
[----:B------:R-:W5:Y:S01]  /*0070*/  LDC.64 R4, c[0x0][0x390] ;  /* 0x0000e400ff047b82 */ /* 0x000f620000000a00 */
[----:B0-----:R-:W-:-:S02]  /*0080*/  SHF.L.U32 R2, R0, 0x2, RZ ;  /* 0x0000000200027819 */ /* 0x001fc400000006ff */
[----:B---3--:R-:W-:-:S04]  /*0090*/  SHF.R.U32.HI R3, RZ, 0x8, R13 ;  /* 0x00000008ff037819 */ /* 0x008fc8000001160d */
[----:B------:R-:W-:-:S05]  /*00a0*/  LOP3.LUT R2, R2, R3, RZ, 0xfc, !PT ;  /* 0x0000000302027212 */ /* 0x000fca00078efcff */
[----:B------:R-:W-:-:S06]  /*00b0*/  IMAD.HI.U32 R3, R2, 0x55555556, RZ ;  /* 0x5555555602037827 */ /* 0x000fcc00078e00ff */
[----:B-1----:R-:W-:-:S04]  /*00c0*/  IMAD.WIDE.U32 R10, R3, 0x8, R10 ;  /* 0x00000008030a7825 */ /* 0x002fc800078e000a */
[----:B----4-:R-:W-:Y:S02]  /*00d0*/  IMAD.WIDE.U32 R8, R3, 0x8, R8 ;  /* 0x0000000803087825 */ /* 0x010fe400078e0008 */
[----:B--2---:R0:W2:Y:S01]  /*00e0*/  LDG.E.CONSTANT R10, desc[UR4][R10.64] ;  /* 0x000000040a0a7981 */ /* 0x0040a2000c1e9900 */
[----:B------:R-:W-:Y:S01]  /*00f0*/  LEA R13, R0, R13, 0x8 ;  /* 0x0000000d000d7211 */ /* 0x000fe200078e40ff */
[----:B------:R-:W1:Y:S02]  /*0100*/  LDC.64 R2, c[0x0][0x3a8] ;  /* 0x0000ea00ff027b82 */ /* 0x000e640000000a00 */
[----:B------:R-:W3:Y:S02]  /*0110*/  LDG.E.CONSTANT R8, desc[UR4][R8.64] ;  /* 0x0000000408087981 */ /* 0x000ee4000c1e9900 */
[----:B------:R-:W-:-:S05]  /*0120*/  IMAD.HI.U32 R12, R13, 0x2aaaaaab, RZ ;  /* 0x2aaaaaab0d0c7827 */ /* 0x000fca00078e00ff */
[----:B------:R-:W-:-:S05]  /*0130*/  SHF.R.U32.HI R12, RZ, 0x7, R12 ;  /* 0x00000007ff0c7819 */ /* 0x000fca000001160c */
[--C-:B------:R-:W-:Y:S02]  /*0140*/  IMAD R15, R12, -0x300, R13.reuse ;  /* 0xfffffd000c0f7824 */ /* 0x100fe400078e020d */
[----:B------:R-:W-:-:S03]  /*0150*/  IMAD R13, R0, 0x300, R13 ;  /* 0x00000300000d7824 */ /* 0x000fc600078e020d */
[----:B0-----:R-:W-:Y:S01]  /*0160*/  IADD3 R11, PT, PT, R15, 0x300, RZ ;  /* 0x000003000f0b7810 */ /* 0x001fe20007ffe0ff */
[----:B-1----:R-:W-:-:S06]  /*0170*/  IMAD.WIDE.U32 R2, R13, 0x4, R2 ;  /* 0x000000040d027825 */ /* 0x002fcc00078e0002 */
[----:B------:R-:W4:Y:S01]  /*0180*/  LDG.E.CONSTANT R3, desc[UR4][R2.64] ;  /* 0x0000000402037981 */ /* 0x000f22000c1e9900 */
[----:B--2---:R-:W-:Y:S02]  /*0190*/  ISETP.GT.AND P0, PT, R10, RZ, PT ;  /* 0x000000ff0a00720c */ /* 0x004fe40003f04270 */
[----:B---3--:R-:W-:Y:S02]  /*01a0*/  VIMNMX R10, PT, PT, RZ, R8, !PT ;  /* 0x00000008ff0a7248 */ /* 0x008fe40007fe0100 */
[----:B------:R-:W0:Y:S02]  /*01b0*/  LDC.64 R8, c[0x0][0x380] ;  /* 0x0000e000ff087b82 */ /* 0x000e240000000a00 */
[----:B------:R-:W-:-:S07]  /*01c0*/  VIMNMX R10, PT, PT, R10, 0x7739, PT ;  /* 0x000077390a0a7848 */ /* 0x000fce0003fe0100 */
[----:B------:R-:W-:Y:S01]  /*01d0*/  @!P0 IADD3 R11, PT, PT, R15, RZ, RZ ;  /* 0x000000ff0f0b8210 */ /* 0x000fe20007ffe0ff */
[----:B------:R-:W-:-:S04]  /*01e0*/  IMAD R15, R10, 0x300, R15 ;  /* 0x000003000a0f7824 */ /* 0x000fc800078e020f */
[----:B-----5:R-:W-:-:S04]  /*01f0*/  IMAD.WIDE.U32 R6, R11, 0x4, R6 ;  /* 0x000000040b067825 */ /* 0x020fc800078e0006 */
[----:B------:R-:W-:Y:S02]  /*0200*/  IMAD.WIDE.U32 R4, R15, 0x4, R4 ;  /* 0x000000040f047825 */ /* 0x000fe400078e0004 */
[----:B------:R-:W2:Y:S04]  /*0210*/  LDG.E.CONSTANT R7, desc[UR4][R6.64] ;  /* 0x0000000406077981 */ /* 0x000ea8000c1e9900 */
[----:B------:R-:W2:Y:S01]  /*0220*/  LDG.E.CONSTANT R4, desc[UR4][R4.64] ;  /* 0x0000000404047981 */ /* 0x000ea2000c1e9900 */
[----:B0-----:R-:W-:-:S04]  /*0230*/  IMAD.WIDE.U32 R8, R13, 0x4, R8 ;  /* 0x000000040d087825 */ /* 0x001fc800078e0008 */
[----:B--2---:R-:W-:-:S04]  /*0240*/  FADD R0, R4, R7 ;  /* 0x0000000704007221 */ /* 0x004fc80000000000 */
[----:B----4-:R-:W-:-:S05]  /*0250*/  FADD R11, R0, R3 ;  /* 0x00000003000b7221 */ /* 0x010fca0000000000 */
[----:B------:R-:W-:Y:S01]  /*0260*/  STG.E desc[UR4][R8.64], R11 ;  /* 0x0000000b08007986 */ /* 0x000fe2000c101904 */
[----:B------:R-:W-:Y:S05]  /*0270*/  EXIT ;  /* 0x000000000000794d */ /* 0x000fea0003800000 */
.L_x_0:
[----:B------:R-:W-:-:S00]  /*0280*/  BRA `(.L_x_0) ;  /* 0xfffffffc00fc7947 */ /* 0x000fc0000383ffff */
[----:B------:R-:W-:-:S00]  /*0290*/  NOP ;  /* 0x0000000000007918 */ /* 0x000fc00000000000 */
        /* <DEDUP_REMOVED lines=14> */
.L_x_83:


//--------------------- .text.tvmgen_default_fused_nn_batch_matmul_4_kernel --------------------------
	.section	.text.tvmgen_default_fused_nn_batch_matmul_4_kernel,"ax",@progbits
	.align	128
        .global         tvmgen_default_fused_nn_batch_matmul_4_kernel
        .type           tvmgen_default_fused_nn_batch_matmul_4_kernel,@function
        .size           tvmgen_default_fused_nn_batch_matmul_4_kernel,(.L_x_84 - tvmgen_default_fused_nn_batch_matmul_4_kernel)
        .other          tvmgen_default_fused_nn_batch_matmul_4_kernel,@"STO_CUDA_ENTRY STV_DEFAULT"
tvmgen_default_fused_nn_batch_matmul_4_kernel:
.text.tvmgen_default_fused_nn_batch_matmul_4_kernel:
[----:B------:R-:W-:Y:S01]  /*0000*/  LDC R1, c[0x0][0x37c] ;  /* 0x0000df00ff017b82 */ /* 0x000fe20000000800 */
[----:B------:R-:W0:Y:S07]  /*0010*/  S2R R74, SR_TID.Y ;  /* 0x00000000004a7919 */ /* 0x000e2e0000002200 */
[----:B------:R-:W1:Y:S01]  /*0020*/  S2UR UR6, SR_CgaCtaId ;  /* 0x00000000000679c3 */ /* 0x000e620000008800 */
[----:B------:R-:W-:Y:S01]  /*0030*/  UMOV UR4, 0x400 ;  /* 0x0000040000047882 */ /* 0x000fe20000000000 */
[----:B------:R-:W-:Y:S01]  /*0040*/  HFMA2 R84, -RZ, RZ, 0, 0 ;  /* 0x00000000ff547431 */ /* 0x000fe200000001ff */
[----:B------:R-:W2:Y:S01]  /*0050*/  S2R R76, SR_TID.X ;  /* 0x00000000004c7919 */ /* 0x000ea20000002100 */
[----:B------:R-:W-:Y:S01]  /*0060*/  UIADD3 UR5, UPT, UPT, UR4, 0x800, URZ ;  /* 0x0000080004057890 */ /* 0x000fe2000fffe0ff */
[----:B------:R-:W-:Y:S01]  /*0070*/  HFMA2 R75, -RZ, RZ, 0, 0 ;  /* 0x00000000ff4b7431 */ /* 0x000fe200000001ff */
[----:B------:R-:W-:Y:S01]  /*0080*/  MOV R0, RZ ;  /* 0x000000ff00007202 */ /* 0x000fe20000000f00 */
[----:B------:R-:W3:Y:S01]  /*0090*/  S2R R77, SR_CTAID.Y ;  /* 0x00000000004d7919 */ /* 0x000ee20000002600 */
[----:B------:R-:W-:-:S02]  /*00a0*/  CS2R R12, SRZ ;  /* 0x00000000000c7805 */ /* 0x000fc4000001ff00 */
[----:B------:R-:W-:Y:S02]  /*00b0*/  CS2R R14, SRZ ;  /* 0x00000000000e7805 */ /* 0x000fe4000001ff00 */
[----:B------:R-:W-:Y:S01]  /*00c0*/  CS2R R16, SRZ ;  /* 0x0000000000107805 */ /* 0x000fe2000001ff00 */
[----:B------:R-:W4:Y:S01]  /*00d0*/  S2R R79, SR_CTAID.X ;  /* 0x00000000004f7919 */ /* 0x000f220000002500 */
[----:B------:R-:W-:Y:S02]  /*00e0*/  CS2R R18, SRZ ;  /* 0x0000000000127805 */ /* 0x000fe4000001ff00 */
[----:B------:R-:W-:Y:S02]  /*00f0*/  CS2R R20, SRZ ;  /* 0x0000000000147805 */ /* 0x000fe4000001ff00 */
[----:B------:R-:W-:Y:S02]  /*0100*/  CS2R R22, SRZ ;  /* 0x0000000000167805 */ /* 0x000fe4000001ff00 */
[----:B------:R-:W-:-:S02]  /*0110*/  CS2R R24, SRZ ;  /* 0x0000000000187805 */ /* 0x000fc4000001ff00 */
[----:B------:R-:W-:Y:S02]  /*0120*/  CS2R R26, SRZ ;  /* 0x00000000001a7805 */ /* 0x000fe4000001ff00 */
[----:B------:R-:W-:Y:S02]  /*0130*/  CS2R R28, SRZ ;  /* 0x00000000001c7805 */ /* 0x000fe4000001ff00 */
[----:B------:R-:W-:Y:S02]  /*0140*/  CS2R R30, SRZ ;  /* 0x00000000001e7805 */ /* 0x000fe4000001ff00 */
[----:B------:R-:W-:Y:S02]  /*0150*/  CS2R R32, SRZ ;  /* 0x0000000000207805 */ /* 0x000fe4000001ff00 */
[----:B------:R-:W-:Y:S02]  /*0160*/  CS2R R34, SRZ ;  /* 0x0000000000227805 */ /* 0x000fe4000001ff00 */
[----:B------:R-:W-:-:S02]  /*0170*/  CS2R R36, SRZ ;  /* 0x0000000000247805 */ /* 0x000fc4000001ff00 */
[----:B------:R-:W-:Y:S02]  /*0180*/  CS2R R38, SRZ ;  /* 0x0000000000267805 */ /* 0x000fe4000001ff00 */
[----:B------:R-:W-:Y:S01]  /*0190*/  CS2R R40, SRZ ;  /* 0x0000000000287805 */ /* 0x000fe2000001ff00 */
[----:B-1----:R-:W-:Y:S01]  /*01a0*/  ULEA UR5, UR6, UR5, 0x18 ;  /* 0x0000000506057291 */ /* 0x002fe2000f8ec0ff */
[----:B------:R-:W-:Y:S01]  /*01b0*/  CS2R R42, SRZ ;  /* 0x00000000002a7805 */ /* 0x000fe2000001ff00 */
[----:B------:R-:W-:Y:S01]  /*01c0*/  ULEA UR4, UR6, UR4, 0x18 ;  /* 0x0000000406047291 */ /* 0x000fe2000f8ec0ff */
[----:B------:R-:W-:Y:S02]  /*01d0*/  CS2R R44, SRZ ;  /* 0x00000000002c7805 */ /* 0x000fe4000001ff00 */
[----:B------:R-:W-:Y:S02]  /*01e0*/  CS2R R46, SRZ ;  /* 0x00000000002e7805 */ /* 0x000fe4000001ff00 */
[----:B------:R-:W-:-:S02]  /*01f0*/  CS2R R48, SRZ ;  /* 0x0000000000307805 */ /* 0x000fc4000001ff00 */
[----:B------:R-:W-:Y:S01]  /*0200*/  CS2R R50, SRZ ;  /* 0x0000000000327805 */ /* 0x000fe2000001ff00 */
[----:B0-----:R-:W-:Y:S01]  /*0210*/  IMAD R3, R74, 0x6000, RZ ;  /* 0x000060004a037824 */ /* 0x001fe200078e02ff */
[----:B------:R-:W-:Y:S02]  /*0220*/  CS2R R52, SRZ ;  /* 0x0000000000347805 */ /* 0x000fe4000001ff00 */
[----:B------:R-:W-:Y:S02]  /*0230*/  CS2R R54, SRZ ;  /* 0x0000000000367805 */ /* 0x000fe4000001ff00 */
[----:B------:R-:W-:Y:S02]  /*0240*/  CS2R R56, SRZ ;  /* 0x0000000000387805 */ /* 0x000fe4000001ff00 */
[----:B--2---:R-:W-:Y:S02]  /*0250*/  LEA R83, R76, UR5, 0x5 ;  /* 0x000000054c537c11 */ /* 0x004fe4000f8e28ff */
[----:B------:R-:W-:-:S02]  /*0260*/  CS2R R58, SRZ ;  /* 0x00000000003a7805 */ /* 0x000fc4000001ff00 */
[----:B------:R-:W-:Y:S02]  /*0270*/  LOP3.LUT R3, R3, R76, RZ, 0xfc, !PT ;  /* 0x0000004c03037212 */ /* 0x000fe400078efcff */
[----:B------:R-:W-:Y:S02]  /*0280*/  CS2R R60, SRZ ;  /* 0x00000000003c7805 */ /* 0x000fe4000001ff00 */
[----:B------:R-:W-:Y:S02]  /*0290*/  CS2R R62, SRZ ;  /* 0x00000000003e7805 */ /* 0x000fe4000001ff00 */
[----:B------:R-:W-:Y:S02]  /*02a0*/  CS2R R64, SRZ ;  /* 0x0000000000407805 */ /* 0x000fe4000001ff00 */
[----:B------:R-:W-:Y:S01]  /*02b0*/  CS2R R66, SRZ ;  /* 0x0000000000427805 */ /* 0x000fe2000001ff00 */
[----:B------:R-:W-:Y:S01]  /*02c0*/  IMAD R5, R74, -0x5fc0, R3 ;  /* 0xffffa0404a057824 */ /* 0x000fe200078e0203 */
[----:B------:R-:W-:-:S02]  /*02d0*/  CS2R R68, SRZ ;  /* 0x0000000000447805 */ /* 0x000fc4000001ff00 */
[----:B------:R-:W-:Y:S02]  /*02e0*/  CS2R R70, SRZ ;  /* 0x0000000000467805 */ /* 0x000fe4000001ff00 */
[----:B------:R-:W-:Y:S01]  /*02f0*/  CS2R R72, SRZ ;  /* 0x0000000000487805 */ /* 0x000fe2000001ff00 */
[----:B------:R-:W-:Y:S01]  /*0300*/  IMAD R78, R76, 0x7, R5 ;  /* 0x000000074c4e7824 */ /* 0x000fe200078e0205 */
[----:B----4-:R-:W-:Y:S01]  /*0310*/  SHF.L.U32 R79, R79, 0x6, RZ ;  /* 0x000000064f4f7819 */ /* 0x010fe200000006ff */
[----:B---3--:R-:W-:Y:S01]  /*0320*/  IMAD R81, R77, 0x30000, R3 ;  /* 0x000300004d517824 */ /* 0x008fe200078e0203 */
[----:B------:R-:W-:Y:S01]  /*0330*/  LEA R80, R74, UR4, 0x8 ;  /* 0x000000044a507c11 */ /* 0x000fe2000f8e40ff */
[----:B------:R-:W0:Y:S01]  /*0340*/  LDCU.64 UR8, c[0x0][0x358] ;  /* 0x00006b00ff0877ac */ /* 0x000e220008000a00 */
[----:B------:R-:W-:Y:S02]  /*0350*/  LEA R82, R5, UR4, 0x2 ;  /* 0x0000000405527c11 */ /* 0x000fe4000f8e10ff */
[----:B------:R-:W-:-:S02]  /*0360*/  IADD3 R83, PT, PT, R83, 0x10, RZ ;  /* 0x0000001053537810 */ /* 0x000fc40007ffe0ff */
[----:B------:R-:W-:-:S07]  /*0370*/  LEA R78, R78, UR5, 0x2 ;  /* 0x000000054e4e7c11 */ /* 0x000fce000f8e10ff */
.L_x_2:
[----:B------:R-:W1:Y:S01]  /*0380*/  LDC.64 R2, c[0x0][0x388] ;  /* 0x0000e200ff027b82 */ /* 0x000e620000000a00 */
[----:B------:R-:W-:Y:S01]  /*0390*/  LEA R5, R84, R81, 0x3 ;  /* 0x0000005154057211 */ /* 0x000fe200078e18ff */
[----:B------:R-:W-:-:S05]  /*03a0*/  IMAD R7, R74, 0x300, R79 ;  /* 0x000003004a077824 */ /* 0x000fca00078e024f */
[----:B------:R-:W-:Y:S01]  /*03b0*/  LEA R7, R76, R7, 0x3 ;  /* 0x000000074c077211 */ /* 0x000fe200078e18ff */
[----:B-1----:R-:W-:Y:S02]  /*03c0*/  IMAD.WIDE.U32 R2, R5, 0x4, R2 ;  /* 0x0000000405027825 */ /* 0x002fe400078e0002 */
[----:B------:R-:W1:Y:S02]  /*03d0*/  LDC.64 R4, c[0x0][0x390] ;  /* 0x0000e400ff047b82 */ /* 0x000e640000000a00 */
[----:B------:R-:W-:Y:S01]  /*03e0*/  IMAD R7, R84, 0x1800, R7 ;  /* 0x0000180054077824 */ /* 0x000fe200078e0207 */
[----:B0-----:R-:W2:Y:S04]  /*03f0*/  LDG.E.CONSTANT R89, desc[UR8][R2.64] ;  /* 0x0000000802597981 */ /* 0x001ea8000c1e9900 */
[----:B------:R-:W3:Y:S04]  /*0400*/  LDG.E.CONSTANT R91, desc[UR8][R2.64+0x3000] ;  /* 0x00300008025b7981 */ /* 0x000ee8000c1e9900 */
[----:B------:R-:W4:Y:S04]  /*0410*/  LDG.E.CONSTANT R87, desc[UR8][R2.64+0x6000] ;  /* 0x0060000802577981 */ /* 0x000f28000c1e9900 */
[----:B------:R-:W5:Y:S04]  /*0420*/  LDG.E.CONSTANT R85, desc[UR8][R2.64+0x9000] ;  /* 0x0090000802557981 */ /* 0x000f68000c1e9900 */
[----:B------:R-:W5:Y:S04]  /*0430*/  LDG.E.CONSTANT R11, desc[UR8][R2.64+0xc000] ;  /* 0x00c00008020b7981 */ /* 0x000f68000c1e9900 */
[----:B------:R-:W5:Y:S01]  /*0440*/  LDG.E.CONSTANT R9, desc[UR8][R2.64+0xf000] ;  /* 0x00f0000802097981 */ /* 0x000f62000c1e9900 */
[----:B-1----:R-:W-:-:S03]  /*0450*/  IMAD.WIDE.U32 R4, R7, 0x4, R4 ;  /* 0x0000000407047825 */ /* 0x002fc600078e0004 */
[----:B------:R-:W5:Y:S04]  /*0460*/  LDG.E.CONSTANT R7, desc[UR8][R2.64+0x12000] ;  /* 0x0120000802077981 */ /* 0x000f68000c1e9900 */
[----:B------:R0:W5:Y:S04]  /*0470*/  LDG.E.CONSTANT R93, desc[UR8][R2.64+0x15000] ;  /* 0x01500008025d7981 */ /* 0x000168000c1e9900 */
[----:B------:R-:W5:Y:S04]  /*0480*/  LDG.E.CONSTANT R6, desc[UR8][R4.64] ;  /* 0x0000000804067981 */ /* 0x000f68000c1e9900 */
[----:B------:R-:W5:Y:S04]  /*0490*/  LDG.E.CONSTANT R8, desc[UR8][R4.64+0x4] ;  /* 0x0000040804087981 */ /* 0x000f68000c1e9900 */
[----:B------:R-:W5:Y:S04]  /*04a0*/  LDG.E.CONSTANT R10, desc[UR8][R4.64+0x8] ;  /* 0x00000808040a7981 */ /* 0x000f68000c1e9900 */
[----:B------:R-:W5:Y:S04]  /*04b0*/  LDG.E.CONSTANT R86, desc[UR8][R4.64+0xc] ;  /* 0x00000c0804567981 */ /* 0x000f68000c1e9900 */
[----:B------:R-:W5:Y:S04]  /*04c0*/  LDG.E.CONSTANT R88, desc[UR8][R4.64+0x10] ;  /* 0x0000100804587981 */ /* 0x000f68000c1e9900 */
[----:B------:R-:W5:Y:S04]  /*04d0*/  LDG.E.CONSTANT R90, desc[UR8][R4.64+0x14] ;  /* 0x00001408045a7981 */ /* 0x000f68000c1e9900 */
[----:B------:R-:W5:Y:S04]  /*04e0*/  LDG.E.CONSTANT R92, desc[UR8][R4.64+0x18] ;  /* 0x00001808045c7981 */ /* 0x000f68000c1e9900 */
[----:B------:R-:W5:Y:S01]  /*04f0*/  LDG.E.CONSTANT R3, desc[UR8][R4.64+0x1c] ;  /* 0x00001c0804037981 */ /* 0x000f62000c1e9900 */
[----:B------:R-:W-:Y:S01]  /*0500*/  BAR.SYNC.DEFER_BLOCKING 0x0 ;  /* 0x0000000000007b1d */ /* 0x000fe20000010000 */
[----:B------:R-:W-:-:S02]  /*0510*/  IADD3 R84, PT, PT, R84, 0x1, RZ ;  /* 0x0000000154547810 */ /* 0x000fc40007ffe0ff */
[----:B0-----:R-:W-:Y:S02]  /*0520*/  MOV R2, R83 ;  /* 0x0000005300027202 */ /* 0x001fe40000000f00 */
[----:B------:R-:W-:Y:S01]  /*0530*/  ISETP.NE.AND P0, PT, R84, 0x180, PT ;  /* 0x000001805400780c */ /* 0x000fe20003f05270 */
[----:B------:R-:W-:Y:S01]  /*0540*/  UMOV UR4, 0x80 ;  /* 0x0000008000047882 */ /* 0x000fe20000000000 */
[----:B--2---:R0:W-:Y:S04]  /*0550*/  STS [R82], R89 ;  /* 0x0000005952007388 */ /* 0x0041e80000000800 */
[----:B---3--:R0:W-:Y:S04]  /*0560*/  STS [R82+0x20], R91 ;  /* 0x0000205b52007388 */ /* 0x0081e80000000800 */
[----:B----4-:R0:W-:Y:S04]  /*0570*/  STS [R82+0x40], R87 ;  /* 0x0000405752007388 */ /* 0x0101e80000000800 */
[----:B-----5:R0:W-:Y:S04]  /*0580*/  STS [R82+0x60], R85 ;  /* 0x0000605552007388 */ /* 0x0201e80000000800 */
[----:B------:R0:W-:Y:S04]  /*0590*/  STS [R82+0x80], R11 ;  /* 0x0000800b52007388 */ /* 0x0001e80000000800 */
[----:B------:R0:W-:Y:S04]  /*05a0*/  STS [R82+0xa0], R9 ;  /* 0x0000a00952007388 */ /* 0x0001e80000000800 */
[----:B------:R0:W-:Y:S04]  /*05b0*/  STS [R82+0xc0], R7 ;  /* 0x0000c00752007388 */ /* 0x0001e80000000800 */
[----:B------:R0:W-:Y:S04]  /*05c0*/  STS [R82+0xe0], R93 ;  /* 0x0000e05d52007388 */ /* 0x0001e80000000800 */
[----:B------:R0:W-:Y:S04]  /*05d0*/  STS [R78], R6 ;  /* 0x000000064e007388 */ /* 0x0001e80000000800 */
[----:B------:R0:W-:Y:S04]  /*05e0*/  STS [R78+0x4], R8 ;  /* 0x000004084e007388 */ /* 0x0001e80000000800 */
[----:B------:R0:W-:Y:S04]  /*05f0*/  STS [R78+0x8], R10 ;  /* 0x0000080a4e007388 */ /* 0x0001e80000000800 */
[----:B------:R0:W-:Y:S04]  /*0600*/  STS [R78+0xc], R86 ;  /* 0x00000c564e007388 */ /* 0x0001e80000000800 */
[----:B------:R0:W-:Y:S04]  /*0610*/  STS [R78+0x10], R88 ;  /* 0x000010584e007388 */ /* 0x0001e80000000800 */
[----:B------:R0:W-:Y:S04]  /*0620*/  STS [R78+0x14], R90 ;  /* 0x0000145a4e007388 */ /* 0x0001e80000000800 */
[----:B------:R0:W-:Y:S04]  /*0630*/  STS [R78+0x18], R92 ;  /* 0x0000185c4e007388 */ /* 0x0001e80000000800 */
[----:B------:R0:W-:Y:S01]  /*0640*/  STS [R78+0x1c], R3 ;  /* 0x00001c034e007388 */ /* 0x0001e20000000800 */
[----:B------:R-:W-:Y:S06]  /*0650*/  BAR.SYNC.DEFER_BLOCKING 0x0 ;  /* 0x0000000000007b1d */ /* 0x000fec0000010000 */
.L_x_1:
[----:B0-----:R-:W-:Y:S04]  /*0660*/  LDS R86, [R80+UR4+-0x80] ;  /* 0xffff800450567984 */ /* 0x001fe80008000800 */
[----:B------:R-:W0:Y:S04]  /*0670*/  LDS.128 R4, [R2+-0x10] ;  /* 0xfffff00002047984 */ /* 0x000e280000000c00 */
[----:B------:R1:W2:Y:S04]  /*0680*/  LDS.128 R8, [R2] ;  /* 0x0000000002087984 */ /* 0x0002a80000000c00 */
[----:B------:R-:W3:Y:S04]  /*0690*/  LDS R88, [R80+UR4+-0x60] ;  /* 0xffffa00450587984 */ /* 0x000ee80008000800 */
[----:B------:R-:W4:Y:S01]  /*06a0*/  LDS R90, [R80+UR4+-0x40] ;  /* 0xffffc004505a7984 */ /* 0x000f220008000800 */
[----:B-1----:R-:W-:-:S03]  /*06b0*/  IADD3 R2, PT, PT, R2, 0x100, RZ ;  /* 0x0000010002027810 */ /* 0x002fc60007ffe0ff */
[----:B------:R-:W1:Y:S04]  /*06c0*/  LDS R92, [R80+UR4+-0x20] ;  /* 0xffffe004505c7984 */ /* 0x000e680008000800 */
[----:B------:R-:W5:Y:S04]  /*06d0*/  LDS R3, [R80+UR4] ;  /* 0x0000000450037984 */ /* 0x000f680008000800 */
[----:B------:R-:W5:Y:S01]  /*06e0*/  LDS R85, [R80+UR4+0x40] ;  /* 0x0000400450557984 */ /* 0x000f620008000800 */
[C---:B0-----:R-:W-:Y:S01]  /*06f0*/  FFMA R59, R86.reuse, R4, R59 ;  /* 0x00000004563b7223 */ /* 0x041fe2000000003b */
[C---:B------:R-:W-:Y:S01]  /*0700*/  FFMA R56, R86.reuse, R5, R56 ;  /* 0x0000000556387223 */ /* 0x040fe20000000038 */
[C---:B------:R-:W-:Y:S01]  /*0710*/  FFMA R57, R86.reuse, R6, R57 ;  /* 0x0000000656397223 */ /* 0x040fe20000000039 */
[C---:B------:R-:W-:Y:S01]  /*0720*/  FFMA R54, R86.reuse, R7, R54 ;  /* 0x0000000756367223 */ /* 0x040fe20000000036 */
[C---:B--2---:R-:W-:Y:S01]  /*0730*/  FFMA R55, R86.reuse, R8, R55 ;  /* 0x0000000856377223 */ /* 0x044fe20000000037 */
[C---:B------:R-:W-:Y:S01]  /*0740*/  FFMA R52, R86.reuse, R9, R52 ;  /* 0x0000000956347223 */ /* 0x040fe20000000034 */
[C---:B------:R-:W-:Y:S01]  /*0750*/  FFMA R53, R86.reuse, R10, R53 ;  /* 0x0000000a56357223 */ /* 0x040fe20000000035 */
[----:B------:R-:W-:Y:S01]  /*0760*/  FFMA R50, R86, R11, R50 ;  /* 0x0000000b56327223 */ /* 0x000fe20000000032 */
[C---:B---3--:R-:W-:Y:S01]  /*0770*/  FFMA R51, R88.reuse, R4, R51 ;  /* 0x0000000458337223 */ /* 0x048fe20000000033 */
[C---:B------:R-:W-:Y:S01]  /*0780*/  FFMA R48, R88.reuse, R5, R48 ;  /* 0x0000000558307223 */ /* 0x040fe20000000030 */
[C---:B------:R-:W-:Y:S01]  /*0790*/  FFMA R49, R88.reuse, R6, R49 ;  /* 0x0000000658317223 */ /* 0x040fe20000000031 */
[C---:B------:R-:W-:Y:S01]  /*07a0*/  FFMA R46, R88.reuse, R7, R46 ;  /* 0x00000007582e7223 */ /* 0x040fe2000000002e */
[C---:B------:R-:W-:Y:S01]  /*07b0*/  FFMA R47, R88.reuse, R8, R47 ;  /* 0x00000008582f7223 */ /* 0x040fe2000000002f */
[C---:B------:R-:W-:Y:S01]  /*07c0*/  FFMA R44, R88.reuse, R9, R44 ;  /* 0x00000009582c7223 */ /* 0x040fe2000000002c */
[C---:B------:R-:W-:Y:S01]  /*07d0*/  FFMA R45, R88.reuse, R10, R45 ;  /* 0x0000000a582d7223 */ /* 0x040fe2000000002d */
[----:B------:R-:W-:Y:S01]  /*07e0*/  FFMA R42, R88, R11, R42 ;  /* 0x0000000b582a7223 */ /* 0x000fe2000000002a */
[----:B------:R-:W0:Y:S01]  /*07f0*/  LDS R86, [R80+UR4+0x20] ;  /* 0x0000200450567984 */ /* 0x000e220008000800 */
[C---:B----4-:R-:W-:Y:S01]  /*0800*/  FFMA R43, R90.reuse, R4, R43 ;  /* 0x000000045a2b7223 */ /* 0x050fe2000000002b */
[C---:B------:R-:W-:Y:S01]  /*0810*/  FFMA R40, R90.reuse, R5, R40 ;  /* 0x000000055a287223 */ /* 0x040fe20000000028 */
[C---:B------:R-:W-:Y:S01]  /*0820*/  FFMA R41, R90.reuse, R6, R41 ;  /* 0x000000065a297223 */ /* 0x040fe20000000029 */
[----:B------:R-:W2:Y:S01]  /*0830*/  LDS R88, [R80+UR4+0x60] ;  /* 0x0000600450587984 */ /* 0x000ea20008000800 */
[----:B------:R-:W-:Y:S01]  /*0840*/  UIADD3 UR4, UPT, UPT, UR4, 0x4, URZ ;  /* 0x0000000404047890 */ /* 0x000fe2000fffe0ff */
[C---:B------:R-:W-:Y:S01]  /*0850*/  FFMA R38, R90.reuse, R7, R38 ;  /* 0x000000075a267223 */ /* 0x040fe20000000026 */
[C---:B------:R-:W-:Y:S01]  /*0860*/  FFMA R39, R90.reuse, R8, R39 ;  /* 0x000000085a277223 */ /* 0x040fe20000000027 */
[C---:B------:R-:W-:Y:S01]  /*0870*/  FFMA R36, R90.reuse, R9, R36 ;  /* 0x000000095a247223 */ /* 0x040fe20000000024 */
[----:B------:R-:W-:Y:S01]  /*0880*/  UISETP.NE.AND UP0, UPT, UR4, 0xa0, UPT ;  /* 0x000000a00400788c */ /* 0x000fe2000bf05270 */
[C---:B------:R-:W-:Y:S01]  /*0890*/  FFMA R37, R90.reuse, R10, R37 ;  /* 0x0000000a5a257223 */ /* 0x040fe20000000025 */
[----:B------:R-:W-:Y:S01]  /*08a0*/  FFMA R34, R90, R11, R34 ;  /* 0x0000000b5a227223 */ /* 0x000fe20000000022 */
[C---:B-1----:R-:W-:Y:S01]  /*08b0*/  FFMA R35, R92.reuse, R4, R35 ;  /* 0x000000045c237223 */ /* 0x042fe20000000023 */
[C---:B------:R-:W-:Y:S01]  /*08c0*/  FFMA R32, R92.reuse, R5, R32 ;  /* 0x000000055c207223 */ /* 0x040fe20000000020 */
[C---:B------:R-:W-:Y:S01]  /*08d0*/  FFMA R33, R92.reuse, R6, R33 ;  /* 0x000000065c217223 */ /* 0x040fe20000000021 */
[C---:B------:R-:W-:Y:S01]  /*08e0*/  FFMA R30, R92.reuse, R7, R30 ;  /* 0x000000075c1e7223 */ /* 0x040fe2000000001e */
[C---:B------:R-:W-:Y:S01]  /*08f0*/  FFMA R31, R92.reuse, R8, R31 ;  /* 0x000000085c1f7223 */ /* 0x040fe2000000001f */
[C---:B------:R-:W-:Y:S01]  /*0900*/  FFMA R28, R92.reuse, R9, R28 ;  /* 0x000000095c1c7223 */ /* 0x040fe2000000001c */
[C---:B------:R-:W-:Y:S01]  /*0910*/  FFMA R29, R92.reuse, R10, R29 ;  /* 0x0000000a5c1d7223 */ /* 0x040fe2000000001d */
[----:B------:R-:W-:Y:S01]  /*0920*/  FFMA R26, R92, R11, R26 ;  /* 0x0000000b5c1a7223 */ /* 0x000fe2000000001a */
[C---:B-----5:R-:W-:Y:S01]  /*0930*/  FFMA R27, R3.reuse, R4, R27 ;  /* 0x00000004031b7223 */ /* 0x060fe2000000001b */
[C---:B------:R-:W-:Y:S01]  /*0940*/  FFMA R24, R3.reuse, R5, R24 ;  /* 0x0000000503187223 */ /* 0x040fe20000000018 */
[C---:B------:R-:W-:Y:S01]  /*0950*/  FFMA R25, R3.reuse, R6, R25 ;  /* 0x0000000603197223 */ /* 0x040fe20000000019 */
[C---:B------:R-:W-:Y:S01]  /*0960*/  FFMA R22, R3.reuse, R7, R22 ;  /* 0x0000000703167223 */ /* 0x040fe20000000016 */
[C---:B------:R-:W-:Y:S01]  /*0970*/  FFMA R23, R3.reuse, R8, R23 ;  /* 0x0000000803177223 */ /* 0x040fe20000000017 */
[C---:B------:R-:W-:Y:S01]  /*0980*/  FFMA R20, R3.reuse, R9, R20 ;  /* 0x0000000903147223 */ /* 0x040fe20000000014 */
[C---:B------:R-:W-:Y:S01]  /*0990*/  FFMA R21, R3.reuse, R10, R21 ;  /* 0x0000000a03157223 */ /* 0x040fe20000000015 */
[----:B------:R-:W-:Y:S01]  /*09a0*/  FFMA R18, R3, R11, R18 ;  /* 0x0000000b03127223 */ /* 0x000fe20000000012 */
[C---:B------:R-:W-:Y:S01]  /*09b0*/  FFMA R61, R85.reuse, R4, R61 ;  /* 0x00000004553d7223 */ /* 0x040fe2000000003d */
[C---:B------:R-:W-:Y:S01]  /*09c0*/  FFMA R58, R85.reuse, R5, R58 ;  /* 0x00000005553a7223 */ /* 0x040fe2000000003a */
[C---:B------:R-:W-:Y:S01]  /*09d0*/  FFMA R63, R85.reuse, R6, R63 ;  /* 0x00000006553f7223 */ /* 0x040fe2000000003f */
[C---:B------:R-:W-:Y:S01]  /*09e0*/  FFMA R60, R85.reuse, R7, R60 ;  /* 0x00000007553c7223 */ /* 0x040fe2000000003c */
[C---:B------:R-:W-:Y:S01]  /*09f0*/  FFMA R65, R85.reuse, R8, R65 ;  /* 0x0000000855417223 */ /* 0x040fe20000000041 */
[C---:B------:R-:W-:Y:S01]  /*0a00*/  FFMA R62, R85.reuse, R9, R62 ;  /* 0x00000009553e7223 */ /* 0x040fe2000000003e */
[C---:B------:R-:W-:Y:S01]  /*0a10*/  FFMA R67, R85.reuse, R10, R67 ;  /* 0x0000000a55437223 */ /* 0x040fe20000000043 */
[----:B------:R-:W-:Y:S01]  /*0a20*/  FFMA R64, R85, R11, R64 ;  /* 0x0000000b55407223 */ /* 0x000fe20000000040 */
[C---:B0-----:R-:W-:Y:S01]  /*0a30*/  FFMA R19, R86.reuse, R4, R19 ;  /* 0x0000000456137223 */ /* 0x041fe20000000013 */
[C---:B------:R-:W-:Y:S01]  /*0a40*/  FFMA R16, R86.reuse, R5, R16 ;  /* 0x0000000556107223 */ /* 0x040fe20000000010 */
[C---:B------:R-:W-:Y:S01]  /*0a50*/  FFMA R17, R86.reuse, R6, R17 ;  /* 0x0000000656117223 */ /* 0x040fe20000000011 */
[C---:B------:R-:W-:Y:S01]  /*0a60*/  FFMA R14, R86.reuse, R7, R14 ;  /* 0x00000007560e7223 */ /* 0x040fe2000000000e */
[C---:B------:R-:W-:Y:S01]  /*0a70*/  FFMA R15, R86.reuse, R8, R15 ;  /* 0x00000008560f7223 */ /* 0x040fe2000000000f */
[C---:B------:R-:W-:Y:S01]  /*0a80*/  FFMA R12, R86.reuse, R9, R12 ;  /* 0x00000009560c7223 */ /* 0x040fe2000000000c */
[C---:B------:R-:W-:Y:S01]  /*0a90*/  FFMA R13, R86.reuse, R10, R13 ;  /* 0x0000000a560d7223 */ /* 0x040fe2000000000d */
[----:B------:R-:W-:Y:S01]  /*0aa0*/  FFMA R0, R86, R11, R0 ;  /* 0x0000000b56007223 */ /* 0x000fe20000000000 */
[C---:B--2---:R-:W-:Y:S01]  /*0ab0*/  FFMA R69, R88.reuse, R4, R69 ;  /* 0x0000000458457223 */ /* 0x044fe20000000045 */
[C---:B------:R-:W-:Y:S01]  /*0ac0*/  FFMA R66, R88.reuse, R5, R66 ;  /* 0x0000000558427223 */ /* 0x040fe20000000042 */
[C---:B------:R-:W-:Y:S01]  /*0ad0*/  FFMA R71, R88.reuse, R6, R71 ;  /* 0x0000000658477223 */ /* 0x040fe20000000047 */
[C---:B------:R-:W-:Y:S01]  /*0ae0*/  FFMA R68, R88.reuse, R7, R68 ;  /* 0x0000000758447223 */ /* 0x040fe20000000044 */
[C---:B------:R-:W-:Y:S01]  /*0af0*/  FFMA R73, R88.reuse, R8, R73 ;  /* 0x0000000858497223 */ /* 0x040fe20000000049 */
[C---:B------:R-:W-:Y:S01]  /*0b00*/  FFMA R70, R88.reuse, R9, R70 ;  /* 0x0000000958467223 */ /* 0x040fe20000000046 */
[C---:B------:R-:W-:Y:S01]  /*0b10*/  FFMA R75, R88.reuse, R10, R75 ;  /* 0x0000000a584b7223 */ /* 0x040fe2000000004b */
[----:B------:R-:W-:Y:S01]  /*0b20*/  FFMA R72, R88, R11, R72 ;  /* 0x0000000b58487223 */ /* 0x000fe20000000048 */
[----:B------:R-:W-:Y:S06]  /*0b30*/  BRA.U UP0, `(.L_x_1) ;  /* 0xfffffff900c87547 */ /* 0x000fec000b83ffff */
[----:B------:R-:W-:Y:S05]  /*0b40*/  @P0 BRA `(.L_x_2) ;  /* 0xfffffff8000c0947 */ /* 0x000fea000383ffff */
[----:B------:R-:W0:Y:S01]  /*0b50*/  LDC.64 R2, c[0x0][0x380] ;  /* 0x0000e000ff027b82 */ /* 0x000e220000000a00 */
[----:B------:R-:W-:-:S05]  /*0b60*/  LEA R74, R77, R74, 0x3 ;  /* 0x0000004a4d4a7211 */ /* 0x000fca00078e18ff */
[----:B------:R-:W-:-:S05]  /*0b70*/  IMAD R79, R74, 0x1800, R79 ;  /* 0x000018004a4f7824 */ /* 0x000fca00078e024f */
[----:B------:R-:W-:-:S05]  /*0b80*/  LEA R79, R76, R79, 0x3 ;  /* 0x0000004f4c4f7211 */ /* 0x000fca00078e18ff */
[----:B0-----:R-:W-:-:S05]  /*0b90*/  IMAD.WIDE.U32 R2, R79, 0x4, R2 ;  /* 0x000000044f027825 */ /* 0x001fca00078e0002 */
[----:B------:R-:W-:Y:S04]  /*0ba0*/  STG.E desc[UR8][R2.64], R59 ;  /* 0x0000003b02007986 */ /* 0x000fe8000c101908 */
        /* <DEDUP_REMOVED lines=62> */
[----:B------:R-:W-:Y:S01]  /*0f90*/  STG.E desc[UR8][R2.64+0x541c], R72 ;  /* 0x00541c4802007986 */ /* 0x000fe2000c101908 */
[----:B------:R-:W-:Y:S05]  /*0fa0*/  EXIT ;  /* 0x000000000000794d */ /* 0x000fea0003800000 */
.L_x_3:
        /* <DEDUP_REMOVED lines=13> */
.L_x_84:


//--------------------- .text.tvmgen_default_fused_reshape_squeeze_add_add_kernel --------------------------
	.section	.text.tvmgen_default_fused_reshape_squeeze_add_add_kernel,"ax",@progbits
	.align	128
        .global         tvmgen_default_fused_reshape_squeeze_add_add_kernel
        .type           tvmgen_default_fused_reshape_squeeze_add_add_kernel,@function
        .size           tvmgen_default_fused_reshape_squeeze_add_add_kernel,(.L_x_85 - tvmgen_default_fused_reshape_squeeze_add_add_kernel)
        .other          tvmgen_default_fused_reshape_squeeze_add_add_kernel,@"STO_CUDA_ENTRY STV_DEFAULT"
tvmgen_default_fused_reshape_squeeze_add_add_kernel:
.text.tvmgen_default_fused_reshape_squeeze_add_add_kernel:
[----:B------:R-:W-:Y:S01]  /*0000*/  LDC R1, c[0x0][0x37c] ;  /* 0x0000df00ff017b82 */ /* 0x000fe20000000800 */
[----:B------:R-:W0:Y:S07]  /*0010*/  S2R R13, SR_CTAID.X ;  /* 0x00000000000d7919 */ /* 0x000e2e0000002500 */
[----:B------:R-:W1:Y:S01]  /*0020*/  LDC.64 R6, c[0x0][0x390] ;  /* 0x0000e400ff067b82 */ /* 0x000e620000000a00 */
[----:B------:R-:W2:Y:S01]  /*0030*/  LDCU.64 UR4, c[0x0][0x358] ;  /* 0x00006b00ff0477ac */ /* 0x000ea20008000a00 */
[----:B------:R-:W0:Y:S06]  /*0040*/  S2R R0, SR_TID.X ;  /* 0x0000000000007919 */ /* 0x000e2c0000002100 */
[----:B------:R-:W3:Y:S08]  /*0050*/  LDC.64 R4, c[0x0][0x388] ;  /* 0x0000e200ff047b82 */ /* 0x000ef00000000a00 */
[----:B------:R-:W4:Y:S01]  /*0060*/  LDC.64 R2, c[0x0][0x398] ;  /* 0x0000e600ff027b82 */ /* 0x000f220000000a00 */
[----:B0-----:R-:W-:-:S02]  /*0070*/  LEA R8, R13, R0, 0x8 ;  /* 0x000000000d087211 */ /* 0x001fc400078e40ff */
[----:B------:R-:W-:Y:S02]  /*0080*/  SHF.R.U32.HI R9, RZ, 0x8, R0 ;  /* 0x00000008ff097819 */ /* 0x000fe40000011600 */
[----:B------:R-:W-:Y:S01]  /*0090*/  SHF.L.U32 R0, R13, 0x2, RZ ;  /* 0x000000020d007819 */ /* 0x000fe200000006ff */
[----:B------:R-:W-:-:S03]  /*00a0*/  IMAD.HI.U32 R10, R8, 0x2aaaaaab, RZ ;  /* 0x2aaaaaab080a7827 */ /* 0x000fc600078e00ff */
[----:B------:R-:W-:Y:S01]  /*00b0*/  LOP3.LUT R0, R0, R9, RZ, 0xfc, !PT ;  /* 0x0000000900007212 */ /* 0x000fe200078efcff */
[----:B------:R-:W-:Y:S01]  /*00c0*/  IMAD R13, R13, 0x300, R8 ;  /* 0x000003000d0d7824 */ /* 0x000fe200078e0208 */
[----:B------:R-:W-:-:S03]  /*00d0*/  SHF.R.U32.HI R9, RZ, 0x7, R10 ;  /* 0x00000007ff097819 */ /* 0x000fc6000001160a */
[----:B------:R-:W-:-:S04]  /*00e0*/  IMAD.HI.U32 R0, R0, 0x55555556, RZ ;  /* 0x5555555600007827 */ /* 0x000fc800078e00ff */
[----:B------:R-:W-:Y:S02]  /*00f0*/  IMAD R9, R9, -0x300, R8 ;  /* 0xfffffd0009097824 */ /* 0x000fe400078e0208 */
[----:B----4-:R-:W-:-:S04]  /*0100*/  IMAD.WIDE.U32 R2, R13, 0x4, R2 ;  /* 0x000000040d027825 */ /* 0x010fc800078e0002 */
[----:B------:R-:W-:Y:S02]  /*0110*/  IMAD R11, R0, 0x300, R9 ;  /* 0x00000300000b7824 */ /* 0x000fe400078e0209 */
[----:B-1----:R-:W-:Y:S01]  /*0120*/  IMAD.WIDE.U32 R6, R9, 0x4, R6 ;  /* 0x0000000409067825 */ /* 0x002fe200078e0006 */
[----:B--2---:R-:W2:Y:S01]  /*0130*/  LDG.E.CONSTANT R3, desc[UR4][R2.64] ;  /* 0x0000000402037981 */ /* 0x004ea2000c1e9900 */
[----:B------:R-:W0:Y:S02]  /*0140*/  LDC.64 R8, c[0x0][0x380] ;  /* 0x0000e000ff087b82 */ /* 0x000e240000000a00 */
[----:B---3--:R-:W-:Y:S02]  /*0150*/  IMAD.WIDE.U32 R4, R11, 0x4, R4 ;  /* 0x000000040b047825 */ /* 0x008fe400078e0004 */
[----:B------:R-:W3:Y:S04]  /*0160*/  LDG.E.CONSTANT R7, desc[UR4][R6.64] ;  /* 0x0000000406077981 */ /* 0x000ee8000c1e9900 */
[----:B------:R-:W3:Y:S01]  /*0170*/  LDG.E.CONSTANT R4, desc[UR4][R4.64] ;  /* 0x0000000404047981 */ /* 0x000ee2000c1e9900 */
[----:B0-----:R-:W-:-:S04]  /*0180*/  IMAD.WIDE.U32 R8, R13, 0x4, R8 ;  /* 0x000000040d087825 */ /* 0x001fc800078e0008 */
[----:B---3--:R-:W-:-:S04]  /*0190*/  FADD R0, R4, R7 ;  /* 0x0000000704007221 */ /* 0x008fc80000000000 */
[----:B--2---:R-:W-:-:S05]  /*01a0*/  FADD R11, R0, R3 ;  /* 0x00000003000b7221 */ /* 0x004fca0000000000 */
[----:B------:R-:W-:Y:S01]  /*01b0*/  STG.E desc[UR4][R8.64], R11 ;  /* 0x0000000b08007986 */ /* 0x000fe2000c101904 */
[----:B------:R-:W-:Y:S05]  /*01c0*/  EXIT ;  /* 0x000000000000794d */ /* 0x000fea0003800000 */
.L_x_4:
        /* <DEDUP_REMOVED lines=11> */
.L_x_85:


//--------------------- .text.tvmgen_default_fused_reshape_squeeze_add_multiply_erf_multiply_add_multiply_broadcast_to_reshap_f895a3812fb00bdf__kernel --------------------------
	.section	.text.tvmgen_default_fused_reshape_squeeze_add_multiply_erf_multiply_add_multiply_broadcast_to_reshap_f895a3812fb00bdf__kernel,"ax",@progbits
	.align	128
        .global         tvmgen_default_fused_reshape_squeeze_add_multiply_erf_multiply_add_multiply_broadcast_to_reshap_f895a3812fb00bdf__kernel
        .type           tvmgen_default_fused_reshape_squeeze_add_multiply_erf_multiply_add_multiply_broadcast_to_reshap_f895a3812fb00bdf__kernel,@function
        .size           tvmgen_default_fused_reshape_squeeze_add_multiply_erf_multiply_add_multiply_broadcast_to_reshap_f895a3812fb00bdf__kernel,(.L_x_86 - tvmgen_default_fused_reshape_squeeze_add_multiply_erf_multiply_add_multiply_broadcast_to_reshap_f895a3812fb00bdf__kernel)
        .other          tvmgen_default_fused_reshape_squeeze_add_multiply_erf_multiply_add_multiply_broadcast_to_reshap_f895a3812fb00bdf__kernel,@"STO_CUDA_ENTRY STV_DEFAULT"
tvmgen_default_fused_reshape_squeeze_add_multiply_erf_multiply_add_multiply_broadcast_to_reshap_f895a3812fb00bdf__kernel:
.text.tvmgen_default_fused_reshape_squeeze_add_multiply_erf_multiply_add_multiply_broadcast_to_reshap_f895a3812fb00bdf__kernel:
[----:B------:R-:W-:Y:S01]  /*0000*/  LDC R1, c[0x0][0x37c] ;  /* 0x0000df00ff017b82 */ /* 0x000fe20000000800 */
[----:B------:R-:W0:Y:S01]  /*0010*/  S2R R0, SR_CTAID.X ;  /* 0x0000000000007919 */ /* 0x000e220000002500 */
[----:B------:R-:W1:Y:S01]  /*0020*/  LDCU.64 UR4, c[0x0][0x358] ;  /* 0x00006b00ff0477ac */ /* 0x000e620008000a00 */
[----:B------:R-:W2:Y:S01]  /*0030*/  S2R R3, SR_TID.X ;  /* 0x0000000000037919 */ /* 0x000ea20000002100 */
[C---:B0-----:R-:W-:Y:S02]  /*0040*/  ISETP.GT.U32.AND P1, PT, R0.reuse, 0x17f, PT ;  /* 0x0000017f0000780c */ /* 0x041fe40003f24070 */
[C---:B------:R-:W-:Y:S02]  /*0050*/  ISETP.GT.U32.AND P0, PT, R0.reuse, 0x7f, PT ;  /* 0x0000007f0000780c */ /* 0x040fe40003f04070 */
[----:B------:R-:W-:-:S04]  /*0060*/  SHF.L.U32 R0, R0, 0xa, RZ ;  /* 0x0000000a00007819 */ /* 0x000fc800000006ff */
[----:B--2---:R-:W-:-:S05]  /*0070*/  LOP3.LUT R0, R0, R3, RZ, 0xfc, !PT ;  /* 0x0000000300007212 */ /* 0x004fca00078efcff */
[----:B-1----:R-:W-:Y:S05]  /*0080*/  @P1 BRA `(.L_x_5) ;  /* 0x0000000000b41947 */ /* 0x002fea0003800000 */
[----:B------:R-:W0:Y:S01]  /*0090*/  LDC.64 R6, c[0x0][0x390] ;  /* 0x0000e400ff067b82 */ /* 0x000e220000000a00 */
[----:B------:R-:W-:-:S05]  /*00a0*/  IMAD.HI.U32 R2, R0, 0x2aaaaaab, RZ ;  /* 0x2aaaaaab00027827 */ /* 0x000fca00078e00ff */
[----:B------:R-:W-:Y:S02]  /*00b0*/  SHF.R.U32.HI R3, RZ, 0x9, R2 ;  /* 0x00000009ff037819 */ /* 0x000fe40000011602 */
[----:B------:R-:W1:Y:S03]  /*00c0*/  LDC.64 R4, c[0x0][0x388] ;  /* 0x0000e200ff047b82 */ /* 0x000e660000000a00 */
[----:B------:R-:W-:-:S04]  /*00d0*/  IMAD R3, R3, -0xc00, R0 ;  /* 0xfffff40003037824 */ /* 0x000fc800078e0200 */
[----:B0-----:R-:W-:-:S06]  /*00e0*/  IMAD.WIDE.U32 R6, R3, 0x4, R6 ;  /* 0x0000000403067825 */ /* 0x001fcc00078e0006 */
[----:B------:R0:W2:Y:S01]  /*00f0*/  LDG.E.CONSTANT R7, desc[UR4][R6.64] ;  /* 0x0000000406077981 */ /* 0x0000a2000c1e9900 */
[----:B-1----:R-:W-:-:S05]  /*0100*/  IMAD.WIDE.U32 R4, R0, 0x4, R4 ;  /* 0x0000000400047825 */ /* 0x002fca00078e0004 */
[----:B------:R-:W2:Y:S01]  /*0110*/  LDG.E.CONSTANT R2, desc[UR4][R4.64] ;  /* 0x0000000404027981 */ /* 0x000ea2000c1e9900 */
[----:B------:R-:W-:Y:S01]  /*0120*/  HFMA2 R9, -RZ, RZ, 0.61474609375, 16.90625 ;  /* 0x38eb4c3aff097431 */ /* 0x000fe200000001ff */
[----:B------:R-:W-:Y:S01]  /*0130*/  MOV R10, 0x3aae005b ;  /* 0x3aae005b000a7802 */ /* 0x000fe20000000f00 */
[----:B------:R-:W-:Y:S02]  /*0140*/  IMAD.MOV.U32 R11, RZ, RZ, 0x3c09919f ;  /* 0x3c09919fff0b7424 */ /* 0x000fe400078e00ff */
[----:B0-----:R-:W-:Y:S02]  /*0150*/  HFMA2 R6, -RZ, RZ, 1.28515625, -179.25 ;  /* 0x3d24d99aff067431 */ /* 0x001fe400000001ff */
[----:B--2---:R-:W-:-:S04]  /*0160*/  FADD R2, R2, R7 ;  /* 0x0000000702027221 */ /* 0x004fc80000000000 */
[----:B------:R-:W-:-:S04]  /*0170*/  FMUL R3, R2, 0.70710682868957519531 ;  /* 0x3f3504f402037820 */ /* 0x000fc80000400000 */
[C---:B------:R-:W-:Y:S01]  /*0180*/  FMUL R8, R3.reuse, R3 ;  /* 0x0000000303087220 */ /* 0x040fe20000400000 */
[----:B------:R-:W-:-:S04]  /*0190*/  FSETP.GE.AND P1, PT, |R3|, 1.0029599666595458984, PT ;  /* 0x3f8060fe0300780b */ /* 0x000fc80003f26200 */
[----:B------:R-:W-:Y:S02]  /*01a0*/  FSEL R8, |R3|, R8, P1 ;  /* 0x0000000803087208 */ /* 0x000fe40000800200 */
[----:B------:R-:W-:Y:S02]  /*01b0*/  FSEL R9, R9, 8.4834944573231041431e-05, P1 ;  /* 0x38b1e96a09097808 */ /* 0x000fe40000800000 */
[----:B------:R-:W-:Y:S02]  /*01c0*/  FSEL R5, -R10, -0.00082130916416645050049, P1 ;  /* 0xba574d200a057808 */ /* 0x000fe40000800100 */
[----:B------:R-:W-:Y:S02]  /*01d0*/  FSEL R4, R11, 0.0052134888246655464172, P1 ;  /* 0x3baad5ea0b047808 */ /* 0x000fe40000800000 */
[----:B------:R-:W-:Y:S01]  /*01e0*/  MOV R7, 0x3e235519 ;  /* 0x3e23551900077802 */ /* 0x000fe20000000f00 */
[----:B------:R-:W-:Y:S01]  /*01f0*/  FFMA R5, R8, R9, R5 ;  /* 0x0000000908057223 */ /* 0x000fe20000000005 */
[----:B------:R-:W-:-:S03]  /*0200*/  FSEL R6, -R6, -0.026868773624300956726, P1 ;  /* 0xbcdc1be706067808 */ /* 0x000fc60000800100 */
[C---:B------:R-:W-:Y:S01]  /*0210*/  FFMA R5, R8.reuse, R5, R4 ;  /* 0x0000000508057223 */ /* 0x040fe20000000004 */
[----:B------:R-:W-:Y:S01]  /*0220*/  FSEL R4, R7, 0.11284004896879196167, P1 ;  /* 0x3de718af07047808 */ /* 0x000fe20000800000 */
[----:B------:R-:W-:Y:S02]  /*0230*/  HFMA2 R7, -RZ, RZ, 1.7822265625, 0.000185489654541015625 ;  /* 0x3f210a14ff077431 */ /* 0x000fe400000001ff */
[----:B------:R-:W-:Y:S02]  /*0240*/  IMAD.MOV.U32 R9, RZ, RZ, 0x3f69b4f9 ;  /* 0x3f69b4f9ff097424 */ /* 0x000fe400078e00ff */
[----:B------:R-:W-:-:S03]  /*0250*/  FFMA R5, R8, R5, R6 ;  /* 0x0000000508057223 */ /* 0x000fc60000000006 */
[----:B------:R-:W-:Y:S01]  /*0260*/  FSEL R6, R9, -0.37612664699554443359, P1 ;  /* 0xbec093ac09067808 */ /* 0x000fe20000800000 */
[----:B------:R-:W-:Y:S01]  /*0270*/  FFMA R5, R8, R5, R4 ;  /* 0x0000000508057223 */ /* 0x000fe20000000004 */
[----:B------:R-:W-:-:S03]  /*0280*/  FSEL R4, R7, 0.12837915122509002686, P1 ;  /* 0x3e0375d307047808 */ /* 0x000fc60000800000 */
[C---:B------:R-:W-:Y:S01]  /*0290*/  FFMA R5, R8.reuse, R5, R6 ;  /* 0x0000000508057223 */ /* 0x040fe20000000006 */
[----:B------:R-:W-:-:S03]  /*02a0*/  FSEL R7, -R8, R3, P1 ;  /* 0x0000000308077208 */ /* 0x000fc60000800100 */
[----:B------:R-:W-:-:S04]  /*02b0*/  FFMA R4, R8, R5, R4 ;  /* 0x0000000508047223 */ /* 0x000fc80000000004 */
[----:B------:R-:W-:Y:S02]  /*02c0*/  FFMA R7, R4, R7, R7 ;  /* 0x0000000704077223 */ /* 0x000fe40000000007 */
[----:B------:R-:W0:Y:S02]  /*02d0*/  LDC.64 R4, c[0x0][0x380] ;  /* 0x0000e000ff047b82 */ /* 0x000e240000000a00 */
[----:B------:R-:W1:Y:S01]  /*02e0*/  @P1 MUFU.EX2 R6, R7 ;  /* 0x0000000700061308 */ /* 0x000e620000000800 */
[----:B------:R-:W-:Y:S01]  /*02f0*/  MOV R8, 0x3f000000 ;  /* 0x3f00000000087802 */ /* 0x000fe20000000f00 */
[----:B-1----:R-:W-:-:S05]  /*0300*/  @P1 FADD R6, -R6, 1 ;  /* 0x3f80000006061421 */ /* 0x002fca0000000100 */
[----:B------:R-:W-:Y:S01]  /*0310*/  @P1 LOP3.LUT R7, R6, 0x80000000, R3, 0xb8, !PT ;  /* 0x8000000006071812 */ /* 0x000fe200078eb803 */
[----:B0-----:R-:W-:-:S04]  /*0320*/  IMAD.WIDE.U32 R4, R0, 0x4, R4 ;  /* 0x0000000400047825 */ /* 0x001fc800078e0004 */
[----:B------:R-:W-:-:S04]  /*0330*/  FFMA R3, R7, R8, 0.5 ;  /* 0x3f00000007037423 */ /* 0x000fc80000000008 */
[----:B------:R-:W-:-:S05]  /*0340*/  FMUL R3, R2, R3 ;  /* 0x0000000302037220 */ /* 0x000fca0000400000 */
[----:B------:R0:W-:Y:S02]  /*0350*/  STG.E desc[UR4][R4.64], R3 ;  /* 0x0000000304007986 */ /* 0x0001e4000c101904 */
.L_x_5:
[----:B------:R-:W-:Y:S05]  /*0360*/  @P0 EXIT ;  /* 0x000000000000094d */ /* 0x000fea0003800000 */
[----:B0-----:R-:W0:Y:S01]  /*0370*/  LDC.64 R4, c[0x0][0x390] ;  /* 0x0000e400ff047b82 */ /* 0x001e220000000a00 */
[----:B------:R-:W-:-:S05]  /*0380*/  IADD3 R6, PT, PT, R0, 0x40000, RZ ;  /* 0x0004000000067810 */ /* 0x000fca0007ffe0ff */
[----:B------:R-:W-:Y:S02]  /*0390*/  IMAD.HI.U32 R7, R6, 0x2aaaaaab, RZ ;  /* 0x2aaaaaab06077827 */ /* 0x000fe400078e00ff */
[----:B------:R-:W1:Y:S03]  /*03a0*/  LDC.64 R2, c[0x0][0x388] ;  /* 0x0000e200ff027b82 */ /* 0x000e660000000a00 */
[----:B------:R-:W-:-:S05]  /*03b0*/  SHF.R.U32.HI R7, RZ, 0x9, R7 ;  /* 0x00000009ff077819 */ /* 0x000fca0000011607 */
[----:B------:R-:W-:-:S04]  /*03c0*/  IMAD R9, R7, -0xc00, R6 ;  /* 0xfffff40007097824 */ /* 0x000fc800078e0206 */
[----:B0-----:R-:W-:-:S06]  /*03d0*/  IMAD.WIDE.U32 R4, R9, 0x4, R4 ;  /* 0x0000000409047825 */ /* 0x001fcc00078e0004 */
[----:B------:R-:W2:Y:S01]  /*03e0*/  LDG.E.CONSTANT R5, desc[UR4][R4.64] ;  /* 0x0000000404057981 */ /* 0x000ea2000c1e9900 */
[----:B-1----:R-:W-:-:S05]  /*03f0*/  IMAD.WIDE.U32 R6, R0, 0x4, R2 ;  /* 0x0000000400067825 */ /* 0x002fca00078e0002 */
[----:B------:R0:W2:Y:S01]  /*0400*/  LDG.E.CONSTANT R2, desc[UR4][R6.64+0x100000] ;  /* 0x1000000406027981 */ /* 0x0000a2000c1e9900 */
[----:B------:R-:W-:Y:S02]  /*0410*/  HFMA2 R10, -RZ, RZ, 0.8349609375, 5.424022674560546875e-06 ;  /* 0x3aae005bff0a7431 */ /* 0x000fe400000001ff */
[----:B------:R-:W-:Y:S01]  /*0420*/  IMAD.MOV.U32 R9, RZ, RZ, 0x38eb4c3a ;  /* 0x38eb4c3aff097424 */ /* 0x000fe200078e00ff */
[----:B------:R-:W-:Y:S01]  /*0430*/  MOV R11, 0x3c09919f ;  /* 0x3c09919f000b7802 */ /* 0x000fe20000000f00 */
[----:B0-----:R-:W-:Y:S02]  /*0440*/  HFMA2 R6, -RZ, RZ, 1.28515625, -179.25 ;  /* 0x3d24d99aff067431 */ /* 0x001fe400000001ff */
[----:B--2---:R-:W-:-:S04]  /*0450*/  FADD R2, R2, R5 ;  /* 0x0000000502027221 */ /* 0x004fc80000000000 */
[----:B------:R-:W-:-:S04]  /*0460*/  FMUL R3, R2, 0.70710682868957519531 ;  /* 0x3f3504f402037820 */ /* 0x000fc80000400000 */
[C---:B------:R-:W-:Y:S01]  /*0470*/  FMUL R8, R3.reuse, R3 ;  /* 0x0000000303087220 */ /* 0x040fe20000400000 */
[----:B------:R-:W-:-:S04]  /*0480*/  FSETP.GE.AND P0, PT, |R3|, 1.0029599666595458984, PT ;  /* 0x3f8060fe0300780b */ /* 0x000fc80003f06200 */
[----:B------:R-:W-:Y:S02]  /*0490*/  FSEL R8, |R3|, R8, P0 ;  /* 0x0000000803087208 */ /* 0x000fe40000000200 */
[----:B------:R-:W-:Y:S02]  /*04a0*/  FSEL R9, R9, 8.4834944573231041431e-05, P0 ;  /* 0x38b1e96a09097808 */ /* 0x000fe40000000000 */
[----:B------:R-:W-:Y:S01]  /*04b0*/  FSEL R7, -R10, -0.00082130916416645050049, P0 ;  /* 0xba574d200a077808 */ /* 0x000fe20000000100 */
[----:B------:R-:W-:Y:S01]  /*04c0*/  IMAD.MOV.U32 R5, RZ, RZ, 0x3e235519 ;  /* 0x3e235519ff057424 */ /* 0x000fe200078e00ff */
[----:B------:R-:W-:-:S03]  /*04d0*/  FSEL R4, R11, 0.0052134888246655464172, P0 ;  /* 0x3baad5ea0b047808 */ /* 0x000fc60000000000 */
[----:B------:R-:W-:Y:S01]  /*04e0*/  FFMA R7, R8, R9, R7 ;  /* 0x0000000908077223 */ /* 0x000fe20000000007 */
[----:B------:R-:W-:-:S03]  /*04f0*/  FSEL R6, -R6, -0.026868773624300956726, P0 ;  /* 0xbcdc1be706067808 */ /* 0x000fc60000000100 */
[C---:B------:R-:W-:Y:S01]  /*0500*/  FFMA R7, R8.reuse, R7, R4 ;  /* 0x0000000708077223 */ /* 0x040fe20000000004 */
[----:B------:R-:W-:Y:S01]  /*0510*/  FSEL R4, R5, 0.11284004896879196167, P0 ;  /* 0x3de718af05047808 */ /* 0x000fe20000000000 */
[----:B------:R-:W-:Y:S01]  /*0520*/  HFMA2 R5, -RZ, RZ, 1.7822265625, 0.000185489654541015625 ;  /* 0x3f210a14ff057431 */ /* 0x000fe200000001ff */
[----:B------:R-:W-:Y:S01]  /*0530*/  MOV R9, 0x3f69b4f9 ;  /* 0x3f69b4f900097802 */ /* 0x000fe20000000f00 */
        /* <DEDUP_REMOVED lines=9> */
[----:B------:R-:W1:Y:S02]  /*05d0*/  @P0 MUFU.EX2 R7, R6 ;  /* 0x0000000600070308 */ /* 0x000e640000000800 */
[----:B-1----:R-:W-:Y:S01]  /*05e0*/  @P0 FADD R8, -R7, 1 ;  /* 0x3f80000007080421 */ /* 0x002fe20000000100 */
[----:B------:R-:W-:-:S04]  /*05f0*/  MOV R7, 0x3f000000 ;  /* 0x3f00000000077802 */ /* 0x000fc80000000f00 */
[----:B------:R-:W-:Y:S01]  /*0600*/  @P0 LOP3.LUT R6, R8, 0x80000000, R3, 0xb8, !PT ;  /* 0x8000000008060812 */ /* 0x000fe200078eb803 */
[----:B0-----:R-:W-:-:S04]  /*0610*/  IMAD.WIDE.U32 R4, R0, 0x4, R4 ;  /* 0x0000000400047825 */ /* 0x001fc800078e0004 */
[----:B------:R-:W-:-:S04]  /*0620*/  FFMA R3, R6, R7, 0.5 ;  /* 0x3f00000006037423 */ /* 0x000fc80000000007 */
[----:B------:R-:W-:-:S05]  /*0630*/  FMUL R3, R2, R3 ;  /* 0x0000000302037220 */ /* 0x000fca0000400000 */
[----:B------:R-:W-:Y:S01]  /*0640*/  STG.E desc[UR4][R4.64+0x100000], R3 ;  /* 0x1000000304007986 */ /* 0x000fe2000c101904 */
[----:B------:R-:W-:Y:S05]  /*0650*/  EXIT ;  /* 0x000000000000794d */ /* 0x000fea0003800000 */
.L_x_6:
        /* <DEDUP_REMOVED lines=10> */
.L_x_86:


//--------------------- .text.tvmgen_default_fused_nn_softmax_broadcast_to_kernel_1 --------------------------
	.section	.text.tvmgen_default_fused_nn_softmax_broadcast_to_kernel_1,"ax",@progbits
	.align	128
        .global         tvmgen_default_fused_nn_softmax_broadcast_to_kernel_1
        .type           tvmgen_default_fused_nn_softmax_broadcast_to_kernel_1,@function
        .size           tvmgen_default_fused_nn_softmax_broadcast_to_kernel_1,(.L_x_87 - tvmgen_default_fused_nn_softmax_broadcast_to_kernel_1)
        .other          tvmgen_default_fused_nn_softmax_broadcast_to_kernel_1,@"STO_CUDA_ENTRY STV_DEFAULT"
tvmgen_default_fused_nn_softmax_broadcast_to_kernel_1:
.text.tvmgen_default_fused_nn_softmax_broadcast_to_kernel_1:
[----:B------:R-:W-:Y:S01]  /*0000*/  LDC R1, c[0x0][0x37c] ;  /* 0x0000df00ff017b82 */ /* 0x000fe20000000800 */
[----:B------:R-:W0:Y:S07]  /*0010*/  S2R R9, SR_TID.X ;  /* 0x0000000000097919 */ /* 0x000e2e0000002100 */
[----:B------:R-:W1:Y:S01]  /*0020*/  S2UR UR4, SR_CTAID.X ;  /* 0x00000000000479c3 */ /* 0x000e620000002500 */
[----:B------:R-:W2:Y:S07]  /*0030*/  LDCU.64 UR6, c[0x0][0x358] ;  /* 0x00006b00ff0677ac */ /* 0x000eae0008000a00 */
[----:B------:R-:W3:Y:S08]  /*0040*/  LDC.64 R4, c[0x0][0x388] ;  /* 0x0000e200ff047b82 */ /* 0x000ef00000000a00 */
[----:B------:R-:W4:Y:S01]  /*0050*/  LDC.64 R2, c[0x0][0x390] ;  /* 0x0000e400ff027b82 */ /* 0x000f220000000a00 */
[----:B-1----:R-:W-:-:S02]  /*0060*/  USHF.L.U32 UR5, UR4, 0x3, URZ ;  /* 0x0000000304057899 */ /* 0x002fc400080006ff */
[----:B------:R-:W-:Y:S01]  /*0070*/  USHF.L.U32 UR4, UR4, 0xa, URZ ;  /* 0x0000000a04047899 */ /* 0x000fe200080006ff */
[----:B0-----:R-:W-:-:S05]  /*0080*/  SHF.R.U32.HI R0, RZ, 0x7, R9 ;  /* 0x00000007ff007819 */ /* 0x001fca0000011609 */
[----:B------:R-:W-:Y:S02]  /*0090*/  LOP3.LUT R9, R9, UR4, RZ, 0xfc, !PT ;  /* 0x0000000409097c12 */ /* 0x000fe4000f8efcff */
[----:B------:R-:W-:-:S05]  /*00a0*/  LOP3.LUT R7, R0, UR5, RZ, 0xfc, !PT ;  /* 0x0000000500077c12 */ /* 0x000fca000f8efcff */
[----:B---3--:R-:W-:Y:S02]  /*00b0*/  IMAD.WIDE.U32 R4, R7, 0x4, R4 ;  /* 0x0000000407047825 */ /* 0x008fe400078e0004 */
[----:B------:R-:W0:Y:S02]  /*00c0*/  LDC.64 R6, c[0x0][0x380] ;  /* 0x0000e000ff067b82 */ /* 0x000e240000000a00 */
[C---:B----4-:R-:W-:Y:S02]  /*00d0*/  IMAD.WIDE.U32 R2, R9.reuse, 0x4, R2 ;  /* 0x0000000409027825 */ /* 0x050fe400078e0002 */
[----:B--2---:R-:W2:Y:S04]  /*00e0*/  LDG.E.CONSTANT R5, desc[UR6][R4.64] ;  /* 0x0000000604057981 */ /* 0x004ea8000c1e9900 */
[----:B------:R-:W2:Y:S01]  /*00f0*/  LDG.E.CONSTANT R2, desc[UR6][R2.64] ;  /* 0x0000000602027981 */ /* 0x000ea2000c1e9900 */
[----:B0-----:R-:W-:-:S04]  /*0100*/  IMAD.WIDE.U32 R6, R9, 0x4, R6 ;  /* 0x0000000409067825 */ /* 0x001fc800078e0006 */
[----:B--2---:R-:W-:-:S04]  /*0110*/  FADD R0, R2, -R5 ;  /* 0x8000000502007221 */ /* 0x004fc80000000000 */
[----:B------:R-:W-:-:S05]  /*0120*/  FMUL R0, R0, 1.4426950216293334961 ;  /* 0x3fb8aa3b00007820 */ /* 0x000fca0000400000 */
[----:B------:R-:W-:-:S13]  /*0130*/  FSETP.GEU.AND P0, PT, R0, -126, PT ;  /* 0xc2fc00000000780b */ /* 0x000fda0003f0e000 */
[----:B------:R-:W-:-:S04]  /*0140*/  @!P0 FMUL R0, R0, 0.5 ;  /* 0x3f00000000008820 */ /* 0x000fc80000400000 */
[----:B------:R-:W0:Y:S02]  /*0150*/  MUFU.EX2 R11, R0 ;  /* 0x00000000000b7308 */ /* 0x000e240000000800 */
[----:B0-----:R-:W-:-:S05]  /*0160*/  @!P0 FMUL R11, R11, R11 ;  /* 0x0000000b0b0b8220 */ /* 0x001fca0000400000 */
[----:B------:R-:W-:Y:S01]  /*0170*/  STG.E desc[UR6][R6.64], R11 ;  /* 0x0000000b06007986 */ /* 0x000fe2000c101906 */
[----:B------:R-:W-:Y:S05]  /*0180*/  EXIT ;  /* 0x000000000000794d */ /* 0x000fea0003800000 */
.L_x_7:
        /* <DEDUP_REMOVED lines=15> */
.L_x_87:


//--------------------- .text.tvmgen_default_fused_nn_softmax_broadcast_to_kernel_3 --------------------------
	.section	.text.tvmgen_default_fused_nn_softmax_broadcast_to_kernel_3,"ax",@progbits
	.align	128
        .global         tvmgen_default_fused_nn_softmax_broadcast_to_kernel_3
        .type           tvmgen_default_fused_nn_softmax_broadcast_to_kernel_3,@function
        .size           tvmgen_default_fused_nn_softmax_broadcast_to_kernel_3,(.L_x_80 - tvmgen_default_fused_nn_softmax_broadcast_to_kernel_3)
        .other          tvmgen_default_fused_nn_softmax_broadcast_to_kernel_3,@"STO_CUDA_ENTRY STV_DEFAULT"
tvmgen_default_fused_nn_softmax_broadcast_to_kernel_3:
.text.tvmgen_default_fused_nn_softmax_broadcast_to_kernel_3:
[----:B------:R-:W-:Y:S01]  /*0000*/  LDC R1, c[0x0][0x37c] ;  /* 0x0000df00ff017b82 */ /* 0x000fe20000000800 */
[----:B------:R-:W0:Y:S07]  /*0010*/  S2R R6, SR_TID.X ;  /* 0x0000000000067919 */ /* 0x000e2e0000002100 */
[----:B------:R-:W1:Y:S01]  /*0020*/  S2UR UR4, SR_CTAID.X ;  /* 0x00000000000479c3 */ /* 0x000e620000002500 */
[----:B------:R-:W2:Y:S07]  /*0030*/  LDCU.64 UR6, c[0x0][0x358] ;  /* 0x00006b00ff0677ac */ /* 0x000eae0008000a00 */
[----:B------:R-:W3:Y:S08]  /*0040*/  LDC.64 R2, c[0x0][0x388] ;  /* 0x0000e200ff027b82 */ /* 0x000ef00000000a00 */
[----:B------:R-:W4:Y:S01]  /*0050*/  LDC.64 R4, c[0x0][0x380] ;  /* 0x0000e000ff047b82 */ /* 0x000f220000000a00 */
[----:B-1----:R-:W-:Y:S01]  /*0060*/  USHF.L.U32 UR5, UR4, 0x3, URZ ;  /* 0x0000000304057899 */ /* 0x002fe200080006ff */
[----:B0-----:R-:W-:-:S05]  /*0070*/  SHF.R.U32.HI R0, RZ, 0x7, R6 ;  /* 0x00000007ff007819 */ /* 0x001fca0000011606 */
[----:B------:R-:W-:-:S05]  /*0080*/  LOP3.LUT R7, R0, UR5, RZ, 0xfc, !PT ;  /* 0x0000000500077c12 */ /* 0x000fca000f8efcff */
[----:B---3--:R-:W-:Y:S01]  /*0090*/  IMAD.WIDE.U32 R2, R7, 0x4, R2 ;  /* 0x0000000407027825 */ /* 0x008fe200078e0002 */
[----:B------:R-:W-:-:S05]  /*00a0*/  USHF.L.U32 UR4, UR4, 0xa, URZ ;  /* 0x0000000a04047899 */ /* 0x000fca00080006ff */
[----:B--2---:R-:W2:Y:S01]  /*00b0*/  LDG.E.CONSTANT R3, desc[UR6][R2.64] ;  /* 0x0000000602037981 */ /* 0x004ea2000c1e9900 */
[----:B------:R-:W-:-:S05]  /*00c0*/  LOP3.LUT R7, R6, UR4, RZ, 0xfc, !PT ;  /* 0x0000000406077c12 */ /* 0x000fca000f8efcff */
[----:B----4-:R-:W-:-:S05]  /*00d0*/  IMAD.WIDE.U32 R4, R7, 0x4, R4 ;  /* 0x0000000407047825 */ /* 0x010fca00078e0004 */
[----:B------:R-:W3:Y:S01]  /*00e0*/  LDG.E R0, desc[UR6][R4.64] ;  /* 0x0000000604007981 */ /* 0x000ee2000c1e1900 */
[----:B------:R-:W-:Y:S01]  /*00f0*/  BSSY.RECONVERGENT B0, `(.L_x_8) ;  /* 0x000000c000007945 */ /* 0x000fe20003800200 */
[----:B--2---:R-:W0:Y:S08]  /*0100*/  MUFU.RCP R6, R3 ;  /* 0x0000000300067308 */ /* 0x004e300000001000 */
[----:B---3--:R-:W1:Y:S01]  /*0110*/  FCHK P0, R0, R3 ;  /* 0x0000000300007302 */ /* 0x008e620000000000 */
[----:B0-----:R-:W-:-:S04]  /*0120*/  FFMA R7, -R3, R6, 1 ;  /* 0x3f80000003077423 */ /* 0x001fc80000000106 */
[----:B------:R-:W-:-:S04]  /*0130*/  FFMA R7, R6, R7, R6 ;  /* 0x0000000706077223 */ /* 0x000fc80000000006 */
[----:B------:R-:W-:-:S04]  /*0140*/  FFMA R6, R0, R7, RZ ;  /* 0x0000000700067223 */ /* 0x000fc800000000ff */
[----:B------:R-:W-:-:S04]  /*0150*/  FFMA R8, -R3, R6, R0 ;  /* 0x0000000603087223 */ /* 0x000fc80000000100 */
[----:B------:R-:W-:Y:S01]  /*0160*/  FFMA R7, R7, R8, R6 ;  /* 0x0000000807077223 */ /* 0x000fe20000000006 */
[----:B-1----:R-:W-:Y:S06]  /*0170*/  @!P0 BRA `(.L_x_9) ;  /* 0x00000000000c8947 */ /* 0x002fec0003800000 */
[----:B------:R-:W-:-:S07]  /*0180*/  MOV R2, 0x1a0 ;  /* 0x000001a000027802 */ /* 0x000fce0000000f00 */
[----:B------:R-:W-:Y:S05]  /*0190*/  CALL.REL.NOINC `($__internal_0_$__cuda_sm3x_div_rn_noftz_f32_slowpath) ;  /* 0x0000000000107944 */ /* 0x000fea0003c00000 */
[----:B------:R-:W-:-:S07]  /*01a0*/  IMAD.MOV.U32 R7, RZ, RZ, R0 ;  /* 0x000000ffff077224 */ /* 0x000fce00078e0000 */
.L_x_9:
[----:B------:R-:W-:Y:S05]  /*01b0*/  BSYNC.RECONVERGENT B0 ;  /* 0x0000000000007941 */ /* 0x000fea0003800200 */
.L_x_8:
[----:B------:R-:W-:Y:S01]  /*01c0*/  STG.E desc[UR6][R4.64], R7 ;  /* 0x0000000704007986 */ /* 0x000fe2000c101906 */
[----:B------:R-:W-:Y:S05]  /*01d0*/  EXIT ;  /* 0x000000000000794d */ /* 0x000fea0003800000 */
        .weak           $__internal_0_$__cuda_sm3x_div_rn_noftz_f32_slowpath
        .type           $__internal_0_$__cuda_sm3x_div_rn_noftz_f32_slowpath,@function
        .size           $__internal_0_$__cuda_sm3x_div_rn_noftz_f32_slowpath,(.L_x_80 - $__internal_0_$__cuda_sm3x_div_rn_noftz_f32_slowpath)
$__internal_0_$__cuda_sm3x_div_rn_noftz_f32_slowpath:
[--C-:B------:R-:W-:Y:S01]  /*01e0*/  SHF.R.U32.HI R7, RZ, 0x17, R3.reuse ;  /* 0x00000017ff077819 */ /* 0x100fe20000011603 */
[----:B------:R-:W-:Y:S01]  /*01f0*/  BSSY.RECONVERGENT B1, `(.L_x_10) ;  /* 0x0000064000017945 */ /* 0x000fe20003800200 */
[--C-:B------:R-:W-:Y:S01]  /*0200*/  SHF.R.U32.HI R6, RZ, 0x17, R0.reuse ;  /* 0x00000017ff067819 */ /* 0x100fe20000011600 */
[----:B------:R-:W-:Y:S01]  /*0210*/  IMAD.MOV.U32 R8, RZ, RZ, R0 ;  /* 0x000000ffff087224 */ /* 0x000fe200078e0000 */
[----:B------:R-:W-:Y:S01]  /*0220*/  LOP3.LUT R7, R7, 0xff, RZ, 0xc0, !PT ;  /* 0x000000ff07077812 */ /* 0x000fe200078ec0ff */
[----:B------:R-:W-:Y:S01]  /*0230*/  IMAD.MOV.U32 R9, RZ, RZ, R3 ;  /* 0x000000ffff097224 */ /* 0x000fe200078e0003 */
[----:B------:R-:W-:-:S03]  /*0240*/  LOP3.LUT R6, R6, 0xff, RZ, 0xc0, !PT ;  /* 0x000000ff06067812 */ /* 0x000fc600078ec0ff */
[----:B------:R-:W-:Y:S02]  /*0250*/  VIADD R12, R7, 0xffffffff ;  /* 0xffffffff070c7836 */ /* 0x000fe40000000000 */
[----:B------:R-:W-:-:S03]  /*0260*/  VIADD R11, R6, 0xffffffff ;  /* 0xffffffff060b7836 */ /* 0x000fc60000000000 */
[----:B------:R-:W-:-:S04]  /*0270*/  ISETP.GT.U32.AND P0, PT, R12, 0xfd, PT ;  /* 0x000000fd0c00780c */ /* 0x000fc80003f04070 */
[----:B------:R-:W-:-:S13]  /*0280*/  ISETP.GT.U32.OR P0, PT, R11, 0xfd, P0 ;  /* 0x000000fd0b00780c */ /* 0x000fda0000704470 */
[----:B------:R-:W-:Y:S01]  /*0290*/  @!P0 IMAD.MOV.U32 R10, RZ, RZ, RZ ;  /* 0x000000ffff0a8224 */ /* 0x000fe200078e00ff */
[----:B------:R-:W-:Y:S06]  /*02a0*/  @!P0 BRA `(.L_x_11) ;  /* 0x00000000005c8947 */ /* 0x000fec0003800000 */
[----:B------:R-:W-:Y:S02]  /*02b0*/  FSETP.GTU.FTZ.AND P0, PT, |R0|, +INF , PT ;  /* 0x7f8000000000780b */ /* 0x000fe40003f1c200 */
[----:B------:R-:W-:-:S04]  /*02c0*/  FSETP.GTU.FTZ.AND P1, PT, |R3|, +INF , PT ;  /* 0x7f8000000300780b */ /* 0x000fc80003f3c200 */
[----:B------:R-:W-:-:S13]  /*02d0*/  PLOP3.LUT P0, PT, P0, P1, PT, 0xf8, 0x8f ;  /* 0x00000000008f781c */ /* 0x000fda0000703f70 */
[----:B------:R-:W-:Y:S05]  /*02e0*/  @P0 BRA `(.L_x_12) ;  /* 0x00000004004c0947 */ /* 0x000fea0003800000 */
[----:B------:R-:W-:-:S13]  /*02f0*/  LOP3.LUT P0, RZ, R9, 0x7fffffff, R8, 0xc8, !PT ;  /* 0x7fffffff09ff7812 */ /* 0x000fda000780c808 */
[----:B------:R-:W-:Y:S05]  /*0300*/  @!P0 BRA `(.L_x_13) ;  /* 0x00000004003c8947 */ /* 0x000fea0003800000 */
[C---:B------:R-:W-:Y:S02]  /*0310*/  FSETP.NEU.FTZ.AND P2, PT, |R0|.reuse, +INF , PT ;  /* 0x7f8000000000780b */ /* 0x040fe40003f5d200 */
[----:B------:R-:W-:Y:S02]  /*0320*/  FSETP.NEU.FTZ.AND P1, PT, |R3|, +INF , PT ;  /* 0x7f8000000300780b */ /* 0x000fe40003f3d200 */
[----:B------:R-:W-:-:S11]  /*0330*/  FSETP.NEU.FTZ.AND P0, PT, |R0|, +INF , PT ;  /* 0x7f8000000000780b */ /* 0x000fd60003f1d200 */
[----:B------:R-:W-:Y:S05]  /*0340*/  @!P1 BRA !P2, `(.L_x_13) ;  /* 0x00000004002c9947 */ /* 0x000fea0005000000 */
[----:B------:R-:W-:-:S04]  /*0350*/  LOP3.LUT P2, RZ, R8, 0x7fffffff, RZ, 0xc0, !PT ;  /* 0x7fffffff08ff7812 */ /* 0x000fc8000784c0ff */
[----:B------:R-:W-:-:S13]  /*0360*/  PLOP3.LUT P1, PT, P1, P2, PT, 0x2f, 0xf2 ;  /* 0x0000000000f2781c */ /* 0x000fda0000f24577 */
[----:B------:R-:W-:Y:S05]  /*0370*/  @P1 BRA `(.L_x_14) ;  /* 0x0000000400181947 */ /* 0x000fea0003800000 */
[----:B------:R-:W-:-:S04]  /*0380*/  LOP3.LUT P1, RZ, R9, 0x7fffffff, RZ, 0xc0, !PT ;  /* 0x7fffffff09ff7812 */ /* 0x000fc8000782c0ff */
[----:B------:R-:W-:-:S13]  /*0390*/  PLOP3.LUT P0, PT, P0, P1, PT, 0x2f, 0xf2 ;  /* 0x0000000000f2781c */ /* 0x000fda0000702577 */
[----:B------:R-:W-:Y:S05]  /*03a0*/  @P0 BRA `(.L_x_15) ;  /* 0x0000000400000947 */ /* 0x000fea0003800000 */
[----:B------:R-:W-:Y:S02]  /*03b0*/  ISETP.GE.AND P0, PT, R11, RZ, PT ;  /* 0x000000ff0b00720c */ /* 0x000fe40003f06270 */
[----:B------:R-:W-:-:S11]  /*03c0*/  ISETP.GE.AND P1, PT, R12, RZ, PT ;  /* 0x000000ff0c00720c */ /* 0x000fd60003f26270 */
[----:B------:R-:W-:Y:S02]  /*03d0*/  @P0 IMAD.MOV.U32 R10, RZ, RZ, RZ ;  /* 0x000000ffff0a0224 */ /* 0x000fe400078e00ff */
[----:B------:R-:W-:Y:S01]  /*03e0*/  @!P0 FFMA R8, R0, 1.84467440737095516160e+19, RZ ;  /* 0x5f80000000088823 */ /* 0x000fe200000000ff */
[----:B------:R-:W-:Y:S02]  /*03f0*/  @!P0 IMAD.MOV.U32 R10, RZ, RZ, -0x40 ;  /* 0xffffffc0ff0a8424 */ /* 0x000fe400078e00ff */
[----:B------:R-:W-:Y:S02]  /*0400*/  @!P1 FFMA R9, R3, 1.84467440737095516160e+19, RZ ;  /* 0x5f80000003099823 */ /* 0x000fe400000000ff */
[----:B------:R-:W-:-:S07]  /*0410*/  @!P1 VIADD R10, R10, 0x40 ;  /* 0x000000400a0a9836 */ /* 0x000fce0000000000 */
.L_x_11:
[----:B------:R-:W-:Y:S01]  /*0420*/  LEA R0, R7, 0xc0800000, 0x17 ;  /* 0xc080000007007811 */ /* 0x000fe200078eb8ff */
[----:B------:R-:W-:Y:S01]  /*0430*/  VIADD R6, R6, 0xffffff81 ;  /* 0xffffff8106067836 */ /* 0x000fe20000000000 */
[----:B------:R-:W-:Y:S03]  /*0440*/  BSSY.RECONVERGENT B2, `(.L_x_16) ;  /* 0x0000035000027945 */ /* 0x000fe60003800200 */
[----:B------:R-:W-:Y:S01]  /*0450*/  IMAD.IADD R9, R9, 0x1, -R0 ;  /* 0x0000000109097824 */ /* 0x000fe200078e0a00 */
[C---:B------:R-:W-:Y:S01]  /*0460*/  IADD3 R7, PT, PT, R6.reuse, 0x7f, -R7 ;  /* 0x0000007f06077810 */ /* 0x040fe20007ffe807 */
[----:B------:R-:W-:Y:S02]  /*0470*/  IMAD R0, R6, -0x800000, R8 ;  /* 0xff80000006007824 */ /* 0x000fe400078e0208 */
[----:B------:R-:W0:Y:S01]  /*0480*/  MUFU.RCP R3, R9 ;  /* 0x0000000900037308 */ /* 0x000e220000001000 */
[----:B------:R-:W-:Y:S01]  /*0490*/  FADD.FTZ R11, -R9, -RZ ;  /* 0x800000ff090b7221 */ /* 0x000fe20000010100 */
[----:B------:R-:W-:-:S03]  /*04a0*/  IMAD.IADD R7, R7, 0x1, R10 ;  /* 0x0000000107077824 */ /* 0x000fc600078e020a */
[----:B0-----:R-:W-:-:S04]  /*04b0*/  FFMA R12, R3, R11, 1 ;  /* 0x3f800000030c7423 */ /* 0x001fc8000000000b */
[----:B------:R-:W-:-:S04]  /*04c0*/  FFMA R12, R3, R12, R3 ;  /* 0x0000000c030c7223 */ /* 0x000fc80000000003 */
[----:B------:R-:W-:-:S04]  /*04d0*/  FFMA R3, R0, R12, RZ ;  /* 0x0000000c00037223 */ /* 0x000fc800000000ff */
[----:B------:R-:W-:-:S04]  /*04e0*/  FFMA R8, R11, R3, R0 ;  /* 0x000000030b087223 */ /* 0x000fc80000000000 */
[----:B------:R-:W-:-:S04]  /*04f0*/  FFMA R13, R12, R8, R3 ;  /* 0x000000080c0d7223 */ /* 0x000fc80000000003 */
[----:B------:R-:W-:-:S04]  /*0500*/  FFMA R8, R11, R13, R0 ;  /* 0x0000000d0b087223 */ /* 0x000fc80000000000 */
[----:B------:R-:W-:-:S05]  /*0510*/  FFMA R0, R12, R8, R13 ;  /* 0x000000080c007223 */ /* 0x000fca000000000d */
[----:B------:R-:W-:-:S04]  /*0520*/  SHF.R.U32.HI R3, RZ, 0x17, R0 ;  /* 0x00000017ff037819 */ /* 0x000fc80000011600 */
[----:B------:R-:W-:-:S05]  /*0530*/  LOP3.LUT R3, R3, 0xff, RZ, 0xc0, !PT ;  /* 0x000000ff03037812 */ /* 0x000fca00078ec0ff */
[----:B------:R-:W-:-:S04]  /*0540*/  IMAD.IADD R9, R3, 0x1, R7 ;  /* 0x0000000103097824 */ /* 0x000fc800078e0207 */
[----:B------:R-:W-:-:S05]  /*0550*/  VIADD R3, R9, 0xffffffff ;  /* 0xffffffff09037836 */ /* 0x000fca0000000000 */
[----:B------:R-:W-:-:S13]  /*0560*/  ISETP.GE.U32.AND P0, PT, R3, 0xfe, PT ;  /* 0x000000fe0300780c */ /* 0x000fda0003f06070 */
[----:B------:R-:W-:Y:S05]  /*0570*/  @!P0 BRA `(.L_x_17) ;  /* 0x0000000000808947 */ /* 0x000fea0003800000 */
[----:B------:R-:W-:-:S13]  /*0580*/  ISETP.GT.AND P0, PT, R9, 0xfe, PT ;  /* 0x000000fe0900780c */ /* 0x000fda0003f04270 */
[----:B------:R-:W-:Y:S05]  /*0590*/  @P0 BRA `(.L_x_18) ;  /* 0x00000000006c0947 */ /* 0x000fea0003800000 */
[----:B------:R-:W-:-:S13]  /*05a0*/  ISETP.GE.AND P0, PT, R9, 0x1, PT ;  /* 0x000000010900780c */ /* 0x000fda0003f06270 */
[----:B------:R-:W-:Y:S05]  /*05b0*/  @P0 BRA `(.L_x_19) ;  /* 0x0000000000740947 */ /* 0x000fea0003800000 */
[----:B------:R-:W-:Y:S02]  /*05c0*/  ISETP.GE.AND P0, PT, R9, -0x18, PT ;  /* 0xffffffe80900780c */ /* 0x000fe40003f06270 */
[----:B------:R-:W-:-:S11]  /*05d0*/  LOP3.LUT R0, R0, 0x80000000, RZ, 0xc0, !PT ;  /* 0x8000000000007812 */ /* 0x000fd600078ec0ff */
[----:B------:R-:W-:Y:S05]  /*05e0*/  @!P0 BRA `(.L_x_19) ;  /* 0x0000000000688947 */ /* 0x000fea0003800000 */
[CCC-:B------:R-:W-:Y:S01]  /*05f0*/  FFMA.RZ R3, R12.reuse, R8.reuse, R13.reuse ;  /* 0x000000080c037223 */ /* 0x1c0fe2000000c00d */
[CCC-:B------:R-:W-:Y:S01]  /*0600*/  FFMA.RM R6, R12.reuse, R8.reuse, R13.reuse ;  /* 0x000000080c067223 */ /* 0x1c0fe2000000400d */
[C---:B------:R-:W-:Y:S02]  /*0610*/  ISETP.NE.AND P2, PT, R9.reuse, RZ, PT ;  /* 0x000000ff0900720c */ /* 0x040fe40003f45270 */
[----:B------:R-:W-:Y:S02]  /*0620*/  ISETP.NE.AND P1, PT, R9, RZ, PT ;  /* 0x000000ff0900720c */ /* 0x000fe40003f25270 */
[----:B------:R-:W-:Y:S01]  /*0630*/  LOP3.LUT R7, R3, 0x7fffff, RZ, 0xc0, !PT ;  /* 0x007fffff03077812 */ /* 0x000fe200078ec0ff */
[----:B------:R-:W-:Y:S01]  /*0640*/  FFMA.RP R3, R12, R8, R13 ;  /* 0x000000080c037223 */ /* 0x000fe2000000800d */
[----:B------:R-:W-:Y:S02]  /*0650*/  VIADD R8, R9, 0x20 ;  /* 0x0000002009087836 */ /* 0x000fe40000000000 */
[----:B------:R-:W-:Y:S01]  /*0660*/  LOP3.LUT R7, R7, 0x800000, RZ, 0xfc, !PT ;  /* 0x0080000007077812 */ /* 0x000fe200078efcff */
[----:B------:R-:W-:Y:S01]  /*0670*/  IMAD.MOV R9, RZ, RZ, -R9 ;  /* 0x000000ffff097224 */ /* 0x000fe200078e0a09 */
[----:B------:R-:W-:-:S02]  /*0680*/  FSETP.NEU.FTZ.AND P0, PT, R3, R6, PT ;  /* 0x000000060300720b */ /* 0x000fc40003f1d000 */
[----:B------:R-:W-:Y:S02]  /*0690*/  SHF.L.U32 R8, R7, R8, RZ ;  /* 0x0000000807087219 */ /* 0x000fe400000006ff */
[----:B------:R-:W-:Y:S02]  /*06a0*/  SEL R6, R9, RZ, P2 ;  /* 0x000000ff09067207 */ /* 0x000fe40001000000 */
[----:B------:R-:W-:Y:S02]  /*06b0*/  ISETP.NE.AND P1, PT, R8, RZ, P1 ;  /* 0x000000ff0800720c */ /* 0x000fe40000f25270 */
[----:B------:R-:W-:Y:S02]  /*06c0*/  SHF.R.U32.HI R6, RZ, R6, R7 ;  /* 0x00000006ff067219 */ /* 0x000fe40000011607 */
[----:B------:R-:W-:Y:S02]  /*06d0*/  PLOP3.LUT P0, PT, P0, P1, PT, 0xf8, 0x8f ;  /* 0x00000000008f781c */ /* 0x000fe40000703f70 */
[----:B------:R-:W-:-:S02]  /*06e0*/  SHF.R.U32.HI R8, RZ, 0x1, R6 ;  /* 0x00000001ff087819 */ /* 0x000fc40000011606 */
[----:B------:R-:W-:-:S04]  /*06f0*/  SEL R3, RZ, 0x1, !P0 ;  /* 0x00000001ff037807 */ /* 0x000fc80004000000 */
[----:B------:R-:W-:-:S04]  /*0700*/  LOP3.LUT R3, R3, 0x1, R8, 0xf8, !PT ;  /* 0x0000000103037812 */ /* 0x000fc800078ef808 */
[----:B------:R-:W-:-:S05]  /*0710*/  LOP3.LUT R3, R3, R6, RZ, 0xc0, !PT ;  /* 0x0000000603037212 */ /* 0x000fca00078ec0ff */
[----:B------:R-:W-:-:S05]  /*0720*/  IMAD.IADD R3, R8, 0x1, R3 ;  /* 0x0000000108037824 */ /* 0x000fca00078e0203 */
[----:B------:R-:W-:Y:S01]  /*0730*/  LOP3.LUT R0, R3, R0, RZ, 0xfc, !PT ;  /* 0x0000000003007212 */ /* 0x000fe200078efcff */
[----:B------:R-:W-:Y:S06]  /*0740*/  BRA `(.L_x_19) ;  /* 0x0000000000107947 */ /* 0x000fec0003800000 */
.L_x_18:
[----:B------:R-:W-:-:S04]  /*0750*/  LOP3.LUT R0, R0, 0x80000000, RZ, 0xc0, !PT ;  /* 0x8000000000007812 */ /* 0x000fc800078ec0ff */
[----:B------:R-:W-:Y:S01]  /*0760*/  LOP3.LUT R0, R0, 0x7f800000, RZ, 0xfc, !PT ;  /* 0x7f80000000007812 */ /* 0x000fe200078efcff */
[----:B------:R-:W-:Y:S06]  /*0770*/  BRA `(.L_x_19) ;  /* 0x0000000000047947 */ /* 0x000fec0003800000 */
.L_x_17:
[----:B------:R-:W-:-:S07]  /*0780*/  IMAD R0, R7, 0x800000, R0 ;  /* 0x0080000007007824 */ /* 0x000fce00078e0200 */
.L_x_19:
[----:B------:R-:W-:Y:S05]  /*0790*/  BSYNC.RECONVERGENT B2 ;  /* 0x0000000000027941 */ /* 0x000fea0003800200 */
.L_x_16:
[----:B------:R-:W-:Y:S05]  /*07a0*/  BRA `(.L_x_20) ;  /* 0x0000000000207947 */ /* 0x000fea0003800000 */
.L_x_15:
[----:B------:R-:W-:-:S04]  /*07b0*/  LOP3.LUT R0, R9, 0x80000000, R8, 0x48, !PT ;  /* 0x8000000009007812 */ /* 0x000fc800078e4808 */
[----:B------:R-:W-:Y:S01]  /*07c0*/  LOP3.LUT R0, R0, 0x7f800000, RZ, 0xfc, !PT ;  /* 0x7f80000000007812 */ /* 0x000fe200078efcff */
[----:B------:R-:W-:Y:S06]  /*07d0*/  BRA `(.L_x_20) ;  /* 0x0000000000147947 */ /* 0x000fec0003800000 */
.L_x_14:
[----:B------:R-:W-:Y:S01]  /*07e0*/  LOP3.LUT R0, R9, 0x80000000, R8, 0x48, !PT ;  /* 0x8000000009007812 */ /* 0x000fe200078e4808 */
[----:B------:R-:W-:Y:S06]  /*07f0*/  BRA `(.L_x_20) ;  /* 0x00000000000c7947 */ /* 0x000fec0003800000 */
.L_x_13:
[----:B------:R-:W0:Y:S01]  /*0800*/  MUFU.RSQ R0, -QNAN ;  /* 0xffc0000000007908 */ /* 0x000e220000001400 */
[----:B------:R-:W-:Y:S05]  /*0810*/  BRA `(.L_x_20) ;  /* 0x0000000000047947 */ /* 0x000fea0003800000 */
.L_x_12:
[----:B------:R-:W-:-:S07]  /*0820*/  FADD.FTZ R0, R0, R3 ;  /* 0x0000000300007221 */ /* 0x000fce0000010000 */
.L_x_20:
[----:B------:R-:W-:Y:S05]  /*0830*/  BSYNC.RECONVERGENT B1 ;  /* 0x0000000000017941 */ /* 0x000fea0003800200 */
.L_x_10:
[----:B------:R-:W-:-:S04]  /*0840*/  IMAD.MOV.U32 R3, RZ, RZ, 0x0 ;  /* 0x00000000ff037424 */ /* 0x000fc800078e00ff */
[----:B0-----:R-:W-:Y:S05]  /*0850*/  RET.REL.NODEC R2 `(tvmgen_default_fused_nn_softmax_broadcast_to_kernel_3) ;  /* 0xfffffff402e87950 */ /* 0x001fea0003c3ffff */
.L_x_21:
        /* <DEDUP_REMOVED lines=10> */
.L_x_80:


//--------------------- .text.tvmgen_default_fused_nn_batch_matmul_2_kernel --------------------------
	.section	.text.tvmgen_default_fused_nn_batch_matmul_2_kernel,"ax",@progbits
	.align	128
        .global         tvmgen_default_fused_nn_batch_matmul_2_kernel
        .type           tvmgen_default_fused_nn_batch_matmul_2_kernel,@function
        .size           tvmgen_default_fused_nn_batch_matmul_2_kernel,(.L_x_89 - tvmgen_default_fused_nn_batch_matmul_2_kernel)
        .other          tvmgen_default_fused_nn_batch_matmul_2_kernel,@"STO_CUDA_ENTRY STV_DEFAULT"
tvmgen_default_fused_nn_batch_matmul_2_kernel:
.text.tvmgen_default_fused_nn_batch_matmul_2_kernel:
[----:B------:R-:W-:Y:S01]  /*0000*/  LDC R1, c[0x0][0x37c] ;  /* 0x0000df00ff017b82 */ /* 0x000fe20000000800 */
[----:B------:R-:W0:Y:S07]  /*0010*/  S2R R77, SR_TID.Y ;  /* 0x00000000004d7919 */ /* 0x000e2e0000002200 */
[----:B------:R-:W1:Y:S01]  /*0020*/  S2UR UR6, SR_CgaCtaId ;  /* 0x00000000000679c3 */ /* 0x000e620000008800 */
[----:B------:R-:W-:Y:S01]  /*0030*/  UMOV UR4, 0x400 ;  /* 0x0000040000047882 */ /* 0x000fe20000000000 */
[----:B------:R-:W-:Y:S01]  /*0040*/  HFMA2 R85, -RZ, RZ, 0, 0 ;  /* 0x00000000ff557431 */ /* 0x000fe200000001ff */
[----:B------:R-:W2:Y:S01]  /*0050*/  S2R R74, SR_CTAID.Y ;  /* 0x00000000004a7919 */ /* 0x000ea20000002600 */
[----:B------:R-:W-:Y:S01]  /*0060*/  UIADD3 UR5, UPT, UPT, UR4, 0x800, URZ ;  /* 0x0000080004057890 */ /* 0x000fe2000fffe0ff */
[----:B------:R-:W-:Y:S01]  /*0070*/  HFMA2 R75, -RZ, RZ, 0, 0 ;  /* 0x00000000ff4b7431 */ /* 0x000fe200000001ff */
[----:B------:R-:W-:Y:S01]  /*0080*/  MOV R0, RZ ;  /* 0x000000ff00007202 */ /* 0x000fe20000000f00 */
[----:B------:R-:W3:Y:S01]  /*0090*/  S2R R76, SR_TID.X ;  /* 0x00000000004c7919 */ /* 0x000ee20000002100 */
[----:B------:R-:W-:-:S02]  /*00a0*/  CS2R R12, SRZ ;  /* 0x00000000000c7805 */ /* 0x000fc4000001ff00 */
[----:B------:R-:W-:Y:S02]  /*00b0*/  CS2R R14, SRZ ;  /* 0x00000000000e7805 */ /* 0x000fe4000001ff00 */
[----:B------:R-:W-:Y:S01]  /*00c0*/  CS2R R16, SRZ ;  /* 0x0000000000107805 */ /* 0x000fe2000001ff00 */
[----:B------:R-:W4:Y:S01]  /*00d0*/  S2R R78, SR_CTAID.Z ;  /* 0x00000000004e7919 */ /* 0x000f220000002700 */
        /* <DEDUP_REMOVED lines=18> */
[----:B------:R-:W-:Y:S02]  /*0200*/  CS2R R50, SRZ ;  /* 0x0000000000327805 */ /* 0x000fe4000001ff00 */
[----:B0-----:R-:W-:Y:S02]  /*0210*/  SHF.L.U32 R5, R77, 0x6, RZ ;  /* 0x000000064d057819 */ /* 0x001fe400000006ff */
[----:B------:R-:W-:Y:S02]  /*0220*/  CS2R R52, SRZ ;  /* 0x0000000000347805 */ /* 0x000fe4000001ff00 */
[----:B------:R-:W-:Y:S02]  /*0230*/  CS2R R54, SRZ ;  /* 0x0000000000367805 */ /* 0x000fe4000001ff00 */
[----:B------:R-:W-:Y:S02]  /*0240*/  CS2R R56, SRZ ;  /* 0x0000000000387805 */ /* 0x000fe4000001ff00 */
[----:B--2---:R-:W-:-:S02]  /*0250*/  SHF.L.U32 R3, R74, 0xd, RZ ;  /* 0x0000000d4a037819 */ /* 0x004fc400000006ff */
[----:B------:R-:W-:Y:S02]  /*0260*/  CS2R R58, SRZ ;  /* 0x00000000003a7805 */ /* 0x000fe4000001ff00 */
[----:B------:R-:W-:Y:S02]  /*0270*/  CS2R R60, SRZ ;  /* 0x00000000003c7805 */ /* 0x000fe4000001ff00 */
[----:B------:R-:W-:Y:S02]  /*0280*/  CS2R R62, SRZ ;  /* 0x00000000003e7805 */ /* 0x000fe4000001ff00 */
[-C--:B---3--:R-:W-:Y:S02]  /*0290*/  LOP3.LUT R5, R5, R76.reuse, RZ, 0xfc, !PT ;  /* 0x0000004c05057212 */ /* 0x088fe400078efcff */
[----:B------:R-:W-:Y:S02]  /*02a0*/  CS2R R64, SRZ ;  /* 0x0000000000407805 */ /* 0x000fe4000001ff00 */
[----:B------:R-:W-:-:S02]  /*02b0*/  LOP3.LUT R3, R3, R76, RZ, 0xfc, !PT ;  /* 0x0000004c03037212 */ /* 0x000fc400078efcff */
[----:B------:R-:W-:Y:S02]  /*02c0*/  CS2R R66, SRZ ;  /* 0x0000000000427805 */ /* 0x000fe4000001ff00 */
[C---:B------:R-:W-:Y:S01]  /*02d0*/  LEA R79, R76.reuse, UR5, 0x5 ;  /* 0x000000054c4f7c11 */ /* 0x040fe2000f8e28ff */
[----:B------:R-:W-:Y:S01]  /*02e0*/  IMAD R83, R76, 0x7, R5 ;  /* 0x000000074c537824 */ /* 0x000fe200078e0205 */
[----:B----4-:R-:W-:Y:S02]  /*02f0*/  LEA R82, R78, R3, 0xe ;  /* 0x000000034e527211 */ /* 0x010fe400078e70ff */
[----:B------:R-:W-:Y:S02]  /*0300*/  CS2R R68, SRZ ;  /* 0x0000000000447805 */ /* 0x000fe4000001ff00 */
[----:B------:R-:W-:Y:S02]  /*0310*/  CS2R R70, SRZ ;  /* 0x0000000000467805 */ /* 0x000fe4000001ff00 */
[----:B------:R-:W-:-:S02]  /*0320*/  CS2R R72, SRZ ;  /* 0x0000000000487805 */ /* 0x000fc4000001ff00 */
[----:B------:R-:W-:Y:S01]  /*0330*/  SHF.L.U32 R78, R78, 0xd, RZ ;  /* 0x0000000d4e4e7819 */ /* 0x000fe200000006ff */
[----:B------:R-:W0:Y:S01]  /*0340*/  LDCU.64 UR8, c[0x0][0x358] ;  /* 0x00006b00ff0877ac */ /* 0x000e220008000a00 */
[----:B------:R-:W-:Y:S02]  /*0350*/  LEA R80, R77, UR4, 0x8 ;  /* 0x000000044d507c11 */ /* 0x000fe4000f8e40ff */
[----:B------:R-:W-:Y:S02]  /*0360*/  LEA R81, R5, UR4, 0x2 ;  /* 0x0000000405517c11 */ /* 0x000fe4000f8e10ff */
[----:B------:R-:W-:Y:S02]  /*0370*/  LEA R82, R77, R82, 0xa ;  /* 0x000000524d527211 */ /* 0x000fe400078e50ff */
[----:B------:R-:W-:Y:S02]  /*0380*/  LEA R83, R83, UR5, 0x2 ;  /* 0x0000000553537c11 */ /* 0x000fe4000f8e10ff */
[----:B------:R-:W-:-:S07]  /*0390*/  IADD3 R79, PT, PT, R79, 0x10, RZ ;  /* 0x000000104f4f7810 */ /* 0x000fce0007ffe0ff */
.L_x_23:
[----:B------:R-:W1:Y:S01]  /*03a0*/  LDC.64 R2, c[0x0][0x388] ;  /* 0x0000e200ff027b82 */ /* 0x000e620000000a00 */
[----:B------:R-:W-:Y:S02]  /*03b0*/  LEA R5, R85, R82, 0x3 ;  /* 0x0000005255057211 */ /* 0x000fe400078e18ff */
[----:B------:R-:W-:-:S04]  /*03c0*/  LEA R7, R77, R78, 0x6 ;  /* 0x0000004e4d077211 */ /* 0x000fc800078e30ff */
[----:B------:R-:W-:Y:S01]  /*03d0*/  LEA R6, R76, R7, 0x3 ;  /* 0x000000074c067211 */ /* 0x000fe200078e18ff */
[----:B-1----:R-:W-:Y:S02]  /*03e0*/  IMAD.WIDE.U32 R2, R5, 0x4, R2 ;  /* 0x0000000405027825 */ /* 0x002fe400078e0002 */
[----:B------:R-:W1:Y:S01]  /*03f0*/  LDC.64 R4, c[0x0][0x390] ;  /* 0x0000e400ff047b82 */ /* 0x000e620000000a00 */
[----:B------:R-:W-:Y:S02]  /*0400*/  LEA R7, R85, R6, 0x9 ;  /* 0x0000000655077211 */ /* 0x000fe400078e48ff */
        /* <DEDUP_REMOVED lines=39> */
.L_x_22:
        /* <DEDUP_REMOVED lines=80> */
[----:B------:R-:W-:-:S04]  /*0b80*/  LEA R74, R74, R78, 0xc ;  /* 0x0000004e4a4a7211 */ /* 0x000fc800078e60ff */
[----:B------:R-:W-:-:S04]  /*0b90*/  LEA R77, R77, R74, 0x9 ;  /* 0x0000004a4d4d7211 */ /* 0x000fc800078e48ff */
        /* <DEDUP_REMOVED lines=67> */
.L_x_24:
        /* <DEDUP_REMOVED lines=11> */
.L_x_89:


//--------------------- .text.tvmgen_default_fused_subtract_add_rsqrt_multiply_multiply_add_kernel --------------------------
	.section	.text.tvmgen_default_fused_subtract_add_rsqrt_multiply_multiply_add_kernel,"ax",@progbits
	.align	128
        .global         tvmgen_default_fused_subtract_add_rsqrt_multiply_multiply_add_kernel
        .type           tvmgen_default_fused_subtract_add_rsqrt_multiply_multiply_add_kernel,@function
        .size           tvmgen_default_fused_subtract_add_rsqrt_multiply_multiply_add_kernel,(.L_x_82 - tvmgen_default_fused_subtract_add_rsqrt_multiply_multiply_add_kernel)
        .other          tvmgen_default_fused_subtract_add_rsqrt_multiply_multiply_add_kernel,@"STO_CUDA_ENTRY STV_DEFAULT"
tvmgen_default_fused_subtract_add_rsqrt_multiply_multiply_add_kernel:
.text.tvmgen_default_fused_subtract_add_rsqrt_multiply_multiply_add_kernel:
[----:B------:R-:W-:Y:S01]  /*0000*/  LDC R1, c[0x0][0x37c] ;  /* 0x0000df00ff017b82 */ /* 0x000fe20000000800 */
[----:B------:R-:W0:Y:S07]  /*0010*/  S2R R2, SR_TID.X ;  /* 0x0000000000027919 */ /* 0x000e2e0000002100 */
[----:B------:R-:W1:Y:S01]  /*0020*/  LDC.64 R10, c[0x0][0x398] ;  /* 0x0000e600ff0a7b82 */ /* 0x000e620000000a00 */
[----:B------:R-:W2:Y:S01]  /*0030*/  LDCU.64 UR4, c[0x0][0x358] ;  /* 0x00006b00ff0477ac */ /* 0x000ea20008000a00 */
[----:B------:R-:W3:Y:S06]  /*0040*/  S2R R4, SR_CTAID.X ;  /* 0x0000000000047919 */ /* 0x000eec0000002500 */
[----:B------:R-:W4:Y:S08]  /*0050*/  LDC.64 R8, c[0x0][0x390] ;  /* 0x0000e400ff087b82 */ /* 0x000f300000000a00 */
[----:B------:R-:W5:Y:S01]  /*0060*/  LDC.64 R6, c[0x0][0x388] ;  /* 0x0000e200ff067b82 */ /* 0x000f620000000a00 */
[----:B0-----:R-:W-:-:S02]  /*0070*/  SHF.R.U32.HI R3, RZ, 0x8, R2 ;  /* 0x00000008ff037819 */ /* 0x001fc40000011602 */
[----:B---3--:R-:W-:-:S04]  /*0080*/  SHF.L.U32 R0, R4, 0x2, RZ ;  /* 0x0000000204007819 */ /* 0x008fc800000006ff */
[----:B------:R-:W-:-:S05]  /*0090*/  LOP3.LUT R0, R0, R3, RZ, 0xfc, !PT ;  /* 0x0000000300007212 */ /* 0x000fca00078efcff */
[----:B------:R-:W-:-:S06]  /*00a0*/  IMAD.HI.U32 R5, R0, 0x55555556, RZ ;  /* 0x5555555600057827 */ /* 0x000fcc00078e00ff */
[----:B-1----:R-:W-:-:S06]  /*00b0*/  IMAD.WIDE.U32 R10, R5, 0x4, R10 ;  /* 0x00000004050a7825 */ /* 0x002fcc00078e000a */
[----:B--2---:R-:W2:Y:S01]  /*00c0*/  LDG.E.CONSTANT R10, desc[UR4][R10.64] ;  /* 0x000000040a0a7981 */ /* 0x004ea2000c1e9900 */
[----:B------:R-:W-:Y:S02]  /*00d0*/  IMAD.SHL.U32 R3, R4, 0x400, RZ ;  /* 0x0000040004037824 */ /* 0x000fe400078e00ff */
[----:B----4-:R-:W-:-:S03]  /*00e0*/  IMAD.WIDE.U32 R8, R5, 0x4, R8 ;  /* 0x0000000405087825 */ /* 0x010fc600078e0008 */
[----:B------:R-:W-:-:S03]  /*00f0*/  LOP3.LUT R3, R3, R2, RZ, 0xfc, !PT ;  /* 0x0000000203037212 */ /* 0x000fc600078efcff */
[----:B------:R-:W3:Y:S02]  /*0100*/  LDG.E.CONSTANT R8, desc[UR4][R8.64] ;  /* 0x0000000408087981 */ /* 0x000ee4000c1e9900 */
[----:B-----5:R-:W-:-:S05]  /*0110*/  IMAD.WIDE.U32 R6, R3, 0x4, R6 ;  /* 0x0000000403067825 */ /* 0x020fca00078e0006 */
[----:B------:R-:W3:Y:S01]  /*0120*/  LDG.E.CONSTANT R5, desc[UR4][R6.64] ;  /* 0x0000000406057981 */ /* 0x000ee2000c1e9900 */
[----:B------:R-:W-:Y:S01]  /*0130*/  BSSY.RECONVERGENT B0, `(.L_x_25) ;  /* 0x000000f000007945 */ /* 0x000fe20003800200 */
[----:B--2---:R-:W-:-:S05]  /*0140*/  FADD R0, R10, 9.9999999600419720025e-13 ;  /* 0x2b8cbccc0a007421 */ /* 0x004fca0000000000 */
[----:B------:R-:W-:Y:S01]  /*0150*/  IADD3 R2, PT, PT, R0, -0xd000000, RZ ;  /* 0xf300000000027810 */ /* 0x000fe20007ffe0ff */
[----:B------:R0:W1:Y:S03]  /*0160*/  MUFU.RSQ R13, R0 ;  /* 0x00000000000d7308 */ /* 0x0000660000001400 */
[----:B------:R-:W-:Y:S01]  /*0170*/  ISETP.GT.U32.AND P0, PT, R2, 0x727fffff, PT ;  /* 0x727fffff0200780c */ /* 0x000fe20003f04070 */
[----:B---3--:R-:W-:-:S12]  /*0180*/  FADD R5, R5, -R8 ;  /* 0x8000000805057221 */ /* 0x008fd80000000000 */
[----:B0-----:R-:W-:Y:S05]  /*0190*/  @!P0 BRA `(.L_x_26) ;  /* 0x0000000000108947 */ /* 0x001fea0003800000 */
[----:B------:R-:W-:-:S07]  /*01a0*/  MOV R10, 0x1c0 ;  /* 0x000001c0000a7802 */ /* 0x000fce0000000f00 */
[----:B-1----:R-:W-:Y:S05]  /*01b0*/  CALL.REL.NOINC `($__internal_2_$__cuda_sm20_sqrt_rn_f32_slowpath) ;  /* 0x0000000400647944 */ /* 0x002fea0003c00000 */
[----:B------:R-:W-:Y:S01]  /*01c0*/  IMAD.MOV.U32 R0, RZ, RZ, R2 ;  /* 0x000000ffff007224 */ /* 0x000fe200078e0002 */
[----:B------:R-:W-:Y:S06]  /*01d0*/  BRA `(.L_x_27) ;  /* 0x0000000000107947 */ /* 0x000fec0003800000 */
.L_x_26:
[----:B-1----:R-:W-:Y:S01]  /*01e0*/  FMUL.FTZ R7, R0, R13 ;  /* 0x0000000d00077220 */ /* 0x002fe20000410000 */
[----:B------:R-:W-:-:S03]  /*01f0*/  FMUL.FTZ R13, R13, 0.5 ;  /* 0x3f0000000d0d7820 */ /* 0x000fc60000410000 */
[----:B------:R-:W-:-:S04]  /*0200*/  FFMA R0, -R7, R7, R0 ;  /* 0x0000000707007223 */ /* 0x000fc80000000100 */
[----:B------:R-:W-:-:S07]  /*0210*/  FFMA R0, R0, R13, R7 ;  /* 0x0000000d00007223 */ /* 0x000fce0000000007 */
.L_x_27:
[----:B------:R-:W-:Y:S05]  /*0220*/  BSYNC.RECONVERGENT B0 ;  /* 0x0000000000007941 */ /* 0x000fea0003800200 */
.L_x_25:
[----:B------:R-:W-:Y:S01]  /*0230*/  IADD3 R2, PT, PT, R0, 0x1800000, RZ ;  /* 0x0180000000027810 */ /* 0x000fe20007ffe0ff */
[----:B------:R-:W-:Y:S03]  /*0240*/  BSSY.RECONVERGENT B0, `(.L_x_28) ;  /* 0x000000b000007945 */ /* 0x000fe60003800200 */
[----:B------:R-:W-:-:S04]  /*0250*/  LOP3.LUT R2, R2, 0x7f800000, RZ, 0xc0, !PT ;  /* 0x7f80000002027812 */ /* 0x000fc800078ec0ff */
[----:B------:R-:W-:-:S13]  /*0260*/  ISETP.GT.U32.AND P0, PT, R2, 0x1ffffff, PT ;  /* 0x01ffffff0200780c */ /* 0x000fda0003f04070 */
[----:B------:R-:W-:Y:S05]  /*0270*/  @P0 BRA `(.L_x_29) ;  /* 0x00000000000c0947 */ /* 0x000fea0003800000 */
[----:B------:R-:W-:-:S07]  /*0280*/  MOV R6, 0x2a0 ;  /* 0x000002a000067802 */ /* 0x000fce0000000f00 */
[----:B------:R-:W-:Y:S05]  /*0290*/  CALL.REL.NOINC `($__internal_1_$__cuda_sm20_rcp_rn_f32_slowpath) ;  /* 0x0000000000587944 */ /* 0x000fea0003c00000 */
[----:B------:R-:W-:Y:S05]  /*02a0*/  BRA `(.L_x_30) ;  /* 0x0000000000107947 */ /* 0x000fea0003800000 */
.L_x_29:
[----:B------:R-:W0:Y:S02]  /*02b0*/  MUFU.RCP R7, R0 ;  /* 0x0000000000077308 */ /* 0x000e240000001000 */
[----:B0-----:R-:W-:-:S04]  /*02c0*/  FFMA R2, R7, R0, -1 ;  /* 0xbf80000007027423 */ /* 0x001fc80000000000 */
[----:B------:R-:W-:-:S04]  /*02d0*/  FADD.FTZ R2, -R2, -RZ ;  /* 0x800000ff02027221 */ /* 0x000fc80000010100 */
[----:B------:R-:W-:-:S07]  /*02e0*/  FFMA R2, R7, R2, R7 ;  /* 0x0000000207027223 */ /* 0x000fce0000000007 */
.L_x_30:
[----:B------:R-:W-:Y:S05]  /*02f0*/  BSYNC.RECONVERGENT B0 ;  /* 0x0000000000007941 */ /* 0x000fea0003800200 */
.L_x_28:
[----:B------:R-:W0:Y:S01]  /*0300*/  LDC.64 R6, c[0x0][0x3a0] ;  /* 0x0000e800ff067b82 */ /* 0x000e220000000a00 */
[----:B------:R-:W-:-:S04]  /*0310*/  IMAD R4, R4, -0x300, R3 ;  /* 0xfffffd0004047824 */ /* 0x000fc800078e0203 */
[----:B------:R-:W-:-:S03]  /*0320*/  IMAD.HI.U32 R0, R4, -0x55555555, RZ ;  /* 0xaaaaaaab04007827 */ /* 0x000fc600078e00ff */
[----:B------:R-:W1:Y:S02]  /*0330*/  LDC.64 R8, c[0x0][0x3a8] ;  /* 0x0000ea00ff087b82 */ /* 0x000e640000000a00 */
[----:B------:R-:W-:-:S05]  /*0340*/  SHF.R.U32.HI R11, RZ, 0x9, R0 ;  /* 0x00000009ff0b7819 */ /* 0x000fca0000011600 */
[----:B------:R-:W-:-:S04]  /*0350*/  IMAD R11, R11, -0x300, R4 ;  /* 0xfffffd000b0b7824 */ /* 0x000fc800078e0204 */
[----:B0-----:R-:W-:-:S06]  /*0360*/  IMAD.WIDE.U32 R6, R11, 0x4, R6 ;  /* 0x000000040b067825 */ /* 0x001fcc00078e0006 */
[----:B------:R-:W2:Y:S01]  /*0370*/  LDG.E.CONSTANT R6, desc[UR4][R6.64] ;  /* 0x0000000406067981 */ /* 0x000ea2000c1e9900 */
[----:B-1----:R-:W-:Y:S02]  /*0380*/  IMAD.WIDE.U32 R8, R11, 0x4, R8 ;  /* 0x000000040b087825 */ /* 0x002fe400078e0008 */
[----:B------:R-:W0:Y:S04]  /*0390*/  LDC.64 R10, c[0x0][0x380] ;  /* 0x0000e000ff0a7b82 */ /* 0x000e280000000a00 */
[----:B------:R-:W2:Y:S01]  /*03a0*/  LDG.E.CONSTANT R8, desc[UR4][R8.64] ;  /* 0x0000000408087981 */ /* 0x000ea2000c1e9900 */
[----:B------:R-:W-:Y:S01]  /*03b0*/  FMUL R5, R5, R2 ;  /* 0x0000000205057220 */ /* 0x000fe20000400000 */
[----:B0-----:R-:W-:-:S04]  /*03c0*/  IMAD.WIDE.U32 R2, R3, 0x4, R10 ;  /* 0x0000000403027825 */ /* 0x001fc800078e000a */
[----:B--2---:R-:W-:-:S05]  /*03d0*/  FFMA R5, R5, R6, R8 ;  /* 0x0000000605057223 */ /* 0x004fca0000000008 */
[----:B------:R-:W-:Y:S01]  /*03e0*/  STG.E desc[UR4][R2.64], R5 ;  /* 0x0000000502007986 */ /* 0x000fe2000c101904 */
[----:B------:R-:W-:Y:S05]  /*03f0*/  EXIT ;  /* 0x000000000000794d */ /* 0x000fea0003800000 */
        .weak           $__internal_1_$__cuda_sm20_rcp_rn_f32_slowpath
        .type           $__internal_1_$__cuda_sm20_rcp_rn_f32_slowpath,@function
        .size           $__internal_1_$__cuda_sm20_rcp_rn_f32_slowpath,($__internal_2_$__cuda_sm20_sqrt_rn_f32_slowpath - $__internal_1_$__cuda_sm20_rcp_rn_f32_slowpath)
$__internal_1_$__cuda_sm20_rcp_rn_f32_slowpath:
[----:B------:R-:W-:Y:S01]  /*0400*/  IMAD.SHL.U32 R2, R0, 0x2, RZ ;  /* 0x0000000200027824 */ /* 0x000fe200078e00ff */
[----:B------:R-:W-:Y:S04]  /*0410*/  BSSY.RECONVERGENT B1, `(.L_x_31) ;  /* 0x0000030000017945 */ /* 0x000fe80003800200 */
[----:B------:R-:W-:-:S04]  /*0420*/  SHF.R.U32.HI R11, RZ, 0x18, R2 ;  /* 0x00000018ff0b7819 */ /* 0x000fc80000011602 */
[----:B------:R-:W-:-:S13]  /*0430*/  ISETP.NE.U32.AND P0, PT, R11, RZ, PT ;  /* 0x000000ff0b00720c */ /* 0x000fda0003f05070 */
[----:B------:R-:W-:Y:S05]  /*0440*/  @P0 BRA `(.L_x_32) ;  /* 0x0000000000280947 */ /* 0x000fea0003800000 */
[----:B------:R-:W-:-:S04]  /*0450*/  SHF.L.U32 R2, R0, 0x1, RZ ;  /* 0x0000000100027819 */ /* 0x000fc800000006ff */
[----:B------:R-:W-:-:S13]  /*0460*/  ISETP.NE.AND P0, PT, R2, RZ, PT ;  /* 0x000000ff0200720c */ /* 0x000fda0003f05270 */
[----:B------:R-:W-:Y:S01]  /*0470*/  @P0 FFMA R8, R0, 1.84467440737095516160e+19, RZ ;  /* 0x5f80000000080823 */ /* 0x000fe200000000ff */
[----:B------:R-:W-:Y:S08]  /*0480*/  @!P0 MUFU.RCP R7, R0 ;  /* 0x0000000000078308 */ /* 0x000ff00000001000 */
[----:B------:R-:W0:Y:S02]  /*0490*/  @P0 MUFU.RCP R9, R8 ;  /* 0x0000000800090308 */ /* 0x000e240000001000 */
[----:B0-----:R-:W-:-:S04]  /*04a0*/  @P0 FFMA R2, R8, R9, -1 ;  /* 0xbf80000008020423 */ /* 0x001fc80000000009 */
[----:B------:R-:W-:-:S04]  /*04b0*/  @P0 FADD.FTZ R2, -R2, -RZ ;  /* 0x800000ff02020221 */ /* 0x000fc80000010100 */
[----:B------:R-:W-:-:S04]  /*04c0*/  @P0 FFMA R2, R9, R2, R9 ;  /* 0x0000000209020223 */ /* 0x000fc80000000009 */
[----:B------:R-:W-:Y:S01]  /*04d0*/  @P0 FFMA R7, R2, 1.84467440737095516160e+19, RZ ;  /* 0x5f80000002070823 */ /* 0x000fe200000000ff */
[----:B------:R-:W-:Y:S06]  /*04e0*/  BRA `(.L_x_33) ;  /* 0x0000000000887947 */ /* 0x000fec0003800000 */
.L_x_32:
[----:B------:R-:W-:-:S05]  /*04f0*/  VIADD R13, R11, 0xffffff03 ;  /* 0xffffff030b0d7836 */ /* 0x000fca0000000000 */
[----:B------:R-:W-:-:S13]  /*0500*/  ISETP.GT.U32.AND P0, PT, R13, 0x1, PT ;  /* 0x000000010d00780c */ /* 0x000fda0003f04070 */
[----:B------:R-:W-:Y:S05]  /*0510*/  @P0 BRA `(.L_x_34) ;  /* 0x0000000000780947 */ /* 0x000fea0003800000 */
[----:B------:R-:W-:Y:S01]  /*0520*/  LOP3.LUT R2, R0, 0x7fffff, RZ, 0xc0, !PT ;  /* 0x007fffff00027812 */ /* 0x000fe200078ec0ff */
[----:B------:R-:W-:-:S03]  /*0530*/  HFMA2 R10, -RZ, RZ, 0, 1.78813934326171875e-07 ;  /* 0x00000003ff0a7431 */ /* 0x000fc600000001ff */
[----:B------:R-:W-:-:S04]  /*0540*/  LOP3.LUT R2, R2, 0x3f800000, RZ, 0xfc, !PT ;  /* 0x3f80000002027812 */ /* 0x000fc800078efcff */
[----:B------:R-:W0:Y:S01]  /*0550*/  MUFU.RCP R7, R2 ;  /* 0x0000000200077308 */ /* 0x000e220000001000 */
[----:B------:R-:W-:Y:S01]  /*0560*/  SHF.L.U32 R10, R10, R13, RZ ;  /* 0x0000000d0a0a7219 */ /* 0x000fe200000006ff */
[----:B0-----:R-:W-:-:S04]  /*0570*/  FFMA R8, R2, R7, -1 ;  /* 0xbf80000002087423 */ /* 0x001fc80000000007 */
[----:B------:R-:W-:-:S04]  /*0580*/  FADD.FTZ R8, -R8, -RZ ;  /* 0x800000ff08087221 */ /* 0x000fc80000010100 */
[CCC-:B------:R-:W-:Y:S01]  /*0590*/  FFMA.RM R9, R7.reuse, R8.reuse, R7.reuse ;  /* 0x0000000807097223 */ /* 0x1c0fe20000004007 */
[----:B------:R-:W-:-:S04]  /*05a0*/  FFMA.RP R8, R7, R8, R7 ;  /* 0x0000000807087223 */ /* 0x000fc80000008007 */
[C---:B------:R-:W-:Y:S02]  /*05b0*/  LOP3.LUT R7, R9.reuse, 0x7fffff, RZ, 0xc0, !PT ;  /* 0x007fffff09077812 */ /* 0x040fe400078ec0ff */
[----:B------:R-:W-:Y:S02]  /*05c0*/  FSETP.NEU.FTZ.AND P0, PT, R9, R8, PT ;  /* 0x000000080900720b */ /* 0x000fe40003f1d000 */
[----:B------:R-:W-:Y:S02]  /*05d0*/  LOP3.LUT R7, R7, 0x800000, RZ, 0xfc, !PT ;  /* 0x0080000007077812 */ /* 0x000fe400078efcff */
[----:B------:R-:W-:Y:S02]  /*05e0*/  SEL R8, RZ, 0xffffffff, !P0 ;  /* 0xffffffffff087807 */ /* 0x000fe40004000000 */
[----:B------:R-:W-:-:S03]  /*05f0*/  LOP3.LUT R10, R10, R7, RZ, 0xc0, !PT ;  /* 0x000000070a0a7212 */ /* 0x000fc600078ec0ff */
[----:B------:R-:W-:Y:S01]  /*0600*/  IMAD.MOV R8, RZ, RZ, -R8 ;  /* 0x000000ffff087224 */ /* 0x000fe200078e0a08 */
[----:B------:R-:W-:-:S04]  /*0610*/  SHF.R.U32.HI R10, RZ, R13, R10 ;  /* 0x0000000dff0a7219 */ /* 0x000fc8000001160a */
[----:B------:R-:W-:Y:S02]  /*0620*/  LOP3.LUT P1, RZ, R8, R13, R7, 0xf8, !PT ;  /* 0x0000000d08ff7212 */ /* 0x000fe4000782f807 */
[C---:B------:R-:W-:Y:S02]  /*0630*/  LOP3.LUT P0, RZ, R10.reuse, 0x1, RZ, 0xc0, !PT ;  /* 0x000000010aff7812 */ /* 0x040fe4000780c0ff */
[----:B------:R-:W-:-:S04]  /*0640*/  LOP3.LUT P2, RZ, R10, 0x2, RZ, 0xc0, !PT ;  /* 0x000000020aff7812 */ /* 0x000fc8000784c0ff */
[----:B------:R-:W-:Y:S02]  /*0650*/  PLOP3.LUT P0, PT, P0, P1, P2, 0xe0, 0x0 ;  /* 0x000000000000781c */ /* 0x000fe40000703c20 */
[----:B------:R-:W-:Y:S02]  /*0660*/  LOP3.LUT P1, RZ, R0, 0x7fffff, RZ, 0xc0, !PT ;  /* 0x007fffff00ff7812 */ /* 0x000fe4000782c0ff */
[----:B------:R-:W-:-:S04]  /*0670*/  SEL R2, RZ, 0x1, !P0 ;  /* 0x00000001ff027807 */ /* 0x000fc80004000000 */
[----:B------:R-:W-:-:S04]  /*0680*/  IADD3 R2, PT, PT, -R2, RZ, RZ ;  /* 0x000000ff02027210 */ /* 0x000fc80007ffe1ff */
[----:B------:R-:W-:Y:S01]  /*0690*/  ISETP.GE.AND P0, PT, R2, RZ, PT ;  /* 0x000000ff0200720c */ /* 0x000fe20003f06270 */
[----:B------:R-:W-:-:S05]  /*06a0*/  VIADD R2, R11, 0xffffff04 ;  /* 0xffffff040b027836 */ /* 0x000fca0000000000 */
[----:B------:R-:W-:-:S07]  /*06b0*/  SHF.R.U32.HI R7, RZ, R2, R7 ;  /* 0x00000002ff077219 */ /* 0x000fce0000011607 */
[----:B------:R-:W-:-:S05]  /*06c0*/  @!P0 IADD3 R7, PT, PT, R7, 0x1, RZ ;  /* 0x0000000107078810 */ /* 0x000fca0007ffe0ff */
[----:B------:R-:W-:-:S05]  /*06d0*/  @!P1 IMAD.SHL.U32 R7, R7, 0x2, RZ ;  /* 0x0000000207079824 */ /* 0x000fca00078e00ff */
[----:B------:R-:W-:Y:S01]  /*06e0*/  LOP3.LUT R7, R7, 0x80000000, R0, 0xf8, !PT ;  /* 0x8000000007077812 */ /* 0x000fe200078ef800 */
[----:B------:R-:W-:Y:S06]  /*06f0*/  BRA `(.L_x_33) ;  /* 0x0000000000047947 */ /* 0x000fec0003800000 */
.L_x_34:
[----:B------:R0:W1:Y:S02]  /*0700*/  MUFU.RCP R7, R0 ;  /* 0x0000000000077308 */ /* 0x0000640000001000 */
.L_x_33:
[----:B------:R-:W-:Y:S05]  /*0710*/  BSYNC.RECONVERGENT B1 ;  /* 0x0000000000017941 */ /* 0x000fea0003800200 */
.L_x_31:
[----:B-1----:R-:W-:Y:S01]  /*0720*/  MOV R2, R7 ;  /* 0x0000000700027202 */ /* 0x002fe20000000f00 */
[----:B------:R-:W-:-:S04]  /*0730*/  IMAD.MOV.U32 R7, RZ, RZ, 0x0 ;  /* 0x00000000ff077424 */ /* 0x000fc800078e00ff */
[----:B0-----:R-:W-:Y:S05]  /*0740*/  RET.REL.NODEC R6 `(tvmgen_default_fused_subtract_add_rsqrt_multiply_multiply_add_kernel) ;  /* 0xfffffff8062c7950 */ /* 0x001fea0003c3ffff */
        .weak           $__internal_2_$__cuda_sm20_sqrt_rn_f32_slowpath
        .type           $__internal_2_$__cuda_sm20_sqrt_rn_f32_slowpath,@function
        .size           $__internal_2_$__cuda_sm20_sqrt_rn_f32_slowpath,(.L_x_82 - $__internal_2_$__cuda_sm20_sqrt_rn_f32_slowpath)
$__internal_2_$__cuda_sm20_sqrt_rn_f32_slowpath:
[----:B------:R-:W-:-:S13]  /*0750*/  LOP3.LUT P0, RZ, R0, 0x7fffffff, RZ, 0xc0, !PT ;  /* 0x7fffffff00ff7812 */ /* 0x000fda000780c0ff */
[----:B------:R-:W-:Y:S01]  /*0760*/  @!P0 MOV R2, R0 ;  /* 0x0000000000028202 */ /* 0x000fe20000000f00 */
[----:B------:R-:W-:Y:S06]  /*0770*/  @!P0 BRA `(.L_x_35) ;  /* 0x0000000000408947 */ /* 0x000fec0003800000 */
[----:B------:R-:W-:-:S13]  /*0780*/  FSETP.GEU.FTZ.AND P0, PT, R0, RZ, PT ;  /* 0x000000ff0000720b */ /* 0x000fda0003f1e000 */
[----:B------:R-:W-:Y:S01]  /*0790*/  @!P0 MOV R2, 0x7fffffff ;  /* 0x7fffffff00028802 */ /* 0x000fe20000000f00 */
[----:B------:R-:W-:Y:S06]  /*07a0*/  @!P0 BRA `(.L_x_35) ;  /* 0x0000000000348947 */ /* 0x000fec0003800000 */
[----:B------:R-:W-:-:S13]  /*07b0*/  FSETP.GTU.FTZ.AND P0, PT, |R0|, +INF , PT ;  /* 0x7f8000000000780b */ /* 0x000fda0003f1c200 */
[----:B------:R-:W-:Y:S01]  /*07c0*/  @P0 FADD.FTZ R2, R0, 1 ;  /* 0x3f80000000020421 */ /* 0x000fe20000010000 */
[----:B------:R-:W-:Y:S06]  /*07d0*/  @P0 BRA `(.L_x_35) ;  /* 0x0000000000280947 */ /* 0x000fec0003800000 */
[----:B------:R-:W-:-:S13]  /*07e0*/  FSETP.NEU.FTZ.AND P0, PT, |R0|, +INF , PT ;  /* 0x7f8000000000780b */ /* 0x000fda0003f1d200 */
[----:B------:R-:W-:-:S04]  /*07f0*/  @P0 FFMA R6, R0, 1.84467440737095516160e+19, RZ ;  /* 0x5f80000000060823 */ /* 0x000fc800000000ff */
[----:B------:R-:W0:Y:S02]  /*0800*/  @P0 MUFU.RSQ R7, R6 ;  /* 0x0000000600070308 */ /* 0x000e240000001400 */
[----:B0-----:R-:W-:Y:S01]  /*0810*/  @P0 FMUL.FTZ R9, R6, R7 ;  /* 0x0000000706090220 */ /* 0x001fe20000410000 */
[----:B------:R-:W-:-:S03]  /*0820*/  @P0 FMUL.FTZ R7, R7, 0.5 ;  /* 0x3f00000007070820 */ /* 0x000fc60000410000 */
[----:B------:R-:W-:-:S04]  /*0830*/  @P0 FADD.FTZ R2, -R9, -RZ ;  /* 0x800000ff09020221 */ /* 0x000fc80000010100 */
[----:B------:R-:W-:Y:S01]  /*0840*/  @P0 FFMA R8, R9, R2, R6 ;  /* 0x0000000209080223 */ /* 0x000fe20000000006 */
[----:B------:R-:W-:-:S03]  /*0850*/  @!P0 IMAD.MOV.U32 R2, RZ, RZ, R0 ;  /* 0x000000ffff028224 */ /* 0x000fc600078e0000 */
[----:B------:R-:W-:-:S04]  /*0860*/  @P0 FFMA R7, R8, R7, R9 ;  /* 0x0000000708070223 */ /* 0x000fc80000000009 */
[----:B------:R-:W-:-:S07]  /*0870*/  @P0 FMUL.FTZ R2, R7, 2.3283064365386962891e-10 ;  /* 0x2f80000007020820 */ /* 0x000fce0000410000 */
.L_x_35:
[----:B------:R-:W-:Y:S01]  /*0880*/  HFMA2 R7, -RZ, RZ, 0, 0 ;  /* 0x00000000ff077431 */ /* 0x000fe200000001ff */
[----:B------:R-:W-:-:S04]  /*0890*/  MOV R6, R10 ;  /* 0x0000000a00067202 */ /* 0x000fc80000000f00 */
[----:B------:R-:W-:Y:S05]  /*08a0*/  RET.REL.NODEC R6 `(tvmgen_default_fused_subtract_add_rsqrt_multiply_multiply_add_kernel) ;  /* 0xfffffff406d47950 */ /* 0x000fea0003c3ffff */
.L_x_36:
        /* <DEDUP_REMOVED lines=13> */
.L_x_82:


//--------------------- .text.tvmgen_default_fused_take_kernel --------------------------
	.section	.text.tvmgen_default_fused_take_kernel,"ax",@progbits
	.align	128
        .global         tvmgen_default_fused_take_kernel
        .type           tvmgen_default_fused_take_kernel,@function
        .size           tvmgen_default_fused_take_kernel,(.L_x_91 - tvmgen_default_fused_take_kernel)
        .other          tvmgen_default_fused_take_kernel,@"STO_CUDA_ENTRY STV_DEFAULT"
tvmgen_default_fused_take_kernel:
.text.tvmgen_default_fused_take_kernel:
[----:B------:R-:W-:Y:S01]  /*0000*/  LDC R1, c[0x0][0x37c] ;  /* 0x0000df00ff017b82 */ /* 0x000fe20000000800 */
[----:B------:R-:W0:Y:S07]  /*0010*/  S2R R7, SR_TID.X ;  /* 0x0000000000077919 */ /* 0x000e2e0000002100 */
[----:B------:R-:W0:Y:S01]  /*0020*/  LDC.64 R2, c[0x0][0x388] ;  /* 0x0000e200ff027b82 */ /* 0x000e220000000a00 */
[----:B------:R-:W1:Y:S07]  /*0030*/  LDCU.64 UR4, c[0x0][0x358] ;  /* 0x00006b00ff0477ac */ /* 0x000e6e0008000a00 */
[----:B------:R-:W2:Y:S01]  /*0040*/  LDC.64 R4, c[0x0][0x380] ;  /* 0x0000e000ff047b82 */ /* 0x000ea20000000a00 */
[----:B0-----:R-:W-:-:S06]  /*0050*/  IMAD.WIDE.U32 R2, R7, 0x4, R2 ;  /* 0x0000000407027825 */ /* 0x001fcc00078e0002 */
[----:B-1----:R-:W3:Y:S01]  /*0060*/  LDG.E.CONSTANT R3, desc[UR4][R2.64] ;  /* 0x0000000402037981 */ /* 0x002ee2000c1e9900 */
[----:B--2---:R-:W-:-:S05]  /*0070*/  IMAD.WIDE.U32 R4, R7, 0x4, R4 ;  /* 0x0000000407047825 */ /* 0x004fca00078e0004 */
[----:B---3--:R-:W-:Y:S01]  /*0080*/  STG.E desc[UR4][R4.64], R3 ;  /* 0x0000000304007986 */ /* 0x008fe2000c101904 */
[----:B------:R-:W-:Y:S05]  /*0090*/  EXIT ;  /* 0x000000000000794d */ /* 0x000fea0003800000 */
.L_x_37:
        /* <DEDUP_REMOVED lines=14> */
.L_x_91:


//--------------------- .text.tvmgen_default_fused_mean_kernel --------------------------
	.section	.text.tvmgen_default_fused_mean_kernel,"ax",@progbits
	.align	128
        .global         tvmgen_default_fused_mean_kernel
        .type           tvmgen_default_fused_mean_kernel,@function
        .size           tvmgen_default_fused_mean_kernel,(.L_x_92 - tvmgen_default_fused_mean_kernel)
        .other          tvmgen_default_fused_mean_kernel,@"STO_CUDA_ENTRY STV_DEFAULT"
tvmgen_default_fused_mean_kernel:
.text.tvmgen_default_fused_mean_kernel:
[----:B------:R-:W-:Y:S01]  /*0000*/  LDC R1, c[0x0][0x37c] ;  /* 0x0000df00ff017b82 */ /* 0x000fe20000000800 */
[----:B------:R-:W0:Y:S07]  /*0010*/  S2R R4, SR_TID.X ;  /* 0x0000000000047919 */ /* 0x000e2e0000002100 */
[----:B------:R-:W1:Y:S01]  /*0020*/  LDC.64 R2, c[0x0][0x380] ;  /* 0x0000e000ff027b82 */ /* 0x000e620000000a00 */
[----:B------:R-:W2:Y:S01]  /*0030*/  LDCU.64 UR4, c[0x0][0x358] ;  /* 0x00006b00ff0477ac */ /* 0x000ea20008000a00 */
[----:B------:R-:W0:Y:S01]  /*0040*/  S2R R5, SR_TID.Y ;  /* 0x0000000000057919 */ /* 0x000e220000002200 */
[----:B------:R-:W3:Y:S01]  /*0050*/  S2R R0, SR_CTAID.X ;  /* 0x0000000000007919 */ /* 0x000ee20000002500 */
[----:B0-----:R-:W-:-:S04]  /*0060*/  IMAD R7, R5, 0x300, R4 ;  /* 0x0000030005077824 */ /* 0x001fc800078e0204 */
[----:B---3--:R-:W-:-:S04]  /*0070*/  IMAD R7, R0, 0x6000, R7 ;  /* 0x0000600000077824 */ /* 0x008fc800078e0207 */
[----:B-1----:R-:W-:-:S05]  /*0080*/  IMAD.WIDE.U32 R2, R7, 0x4, R2 ;  /* 0x0000000407027825 */ /* 0x002fca00078e0002 */
[----:B--2---:R-:W2:Y:S04]  /*0090*/  LDG.E.CONSTANT R23, desc[UR4][R2.64] ;  /* 0x0000000402177981 */ /* 0x004ea8000c1e9900 */
[----:B------:R-:W3:Y:S04]  /*00a0*/  LDG.E.CONSTANT R25, desc[UR4][R2.64+0x80] ;  /* 0x0000800402197981 */ /* 0x000ee8000c1e9900 */
[----:B------:R-:W4:Y:S04]  /*00b0*/  LDG.E.CONSTANT R26, desc[UR4][R2.64+0x100] ;  /* 0x00010004021a7981 */ /* 0x000f28000c1e9900 */
[----:B------:R-:W5:Y:S04]  /*00c0*/  LDG.E.CONSTANT R6, desc[UR4][R2.64+0x180] ;  /* 0x0001800402067981 */ /* 0x000f68000c1e9900 */
        /* <DEDUP_REMOVED lines=16> */
[----:B--2---:R-:W-:-:S03]  /*01d0*/  FADD R24, RZ, R23 ;  /* 0x00000017ff187221 */ /* 0x004fc60000000000 */
[----:B------:R-:W2:Y:S01]  /*01e0*/  LDG.E.CONSTANT R23, desc[UR4][R2.64+0xa00] ;  /* 0x000a000402177981 */ /* 0x000ea2000c1e9900 */
[----:B---3--:R-:W-:-:S03]  /*01f0*/  FADD R25, R24, R25 ;  /* 0x0000001918197221 */ /* 0x008fc60000000000 */
[----:B------:R-:W3:Y:S01]  /*0200*/  LDG.E.CONSTANT R24, desc[UR4][R2.64+0xa80] ;  /* 0x000a800402187981 */ /* 0x000ee2000c1e9900 */
[----:B----4-:R-:W-:-:S03]  /*0210*/  FADD R27, R25, R26 ;  /* 0x0000001a191b7221 */ /* 0x010fc60000000000 */
[----:B------:R-:W4:Y:S04]  /*0220*/  LDG.E.CONSTANT R25, desc[UR4][R2.64+0xb00] ;  /* 0x000b000402197981 */ /* 0x000f28000c1e9900 */
[----:B------:R-:W4:Y:S01]  /*0230*/  LDG.E.CONSTANT R26, desc[UR4][R2.64+0xb80] ;  /* 0x000b8004021a7981 */ /* 0x000f22000c1e9900 */
[----:B-----5:R-:W-:Y:S01]  /*0240*/  FADD R27, R27, R6 ;  /* 0x000000061b1b7221 */ /* 0x020fe20000000000 */
[----:B------:R-:W-:-:S03]  /*0250*/  ISETP.NE.AND P0, PT, R4, RZ, PT ;  /* 0x000000ff0400720c */ /* 0x000fc60003f05270 */
[----:B------:R-:W-:-:S04]  /*0260*/  FADD R22, R27, R22 ;  /* 0x000000161b167221 */ /* 0x000fc80000000000 */
        /* <DEDUP_REMOVED lines=13> */
[----:B------:R-:W-:Y:S01]  /*0340*/  FADD R8, R9, R8 ;  /* 0x0000000809087221 */ /* 0x000fe20000000000 */
[----:B------:R-:W-:-:S03]  /*0350*/  SHF.L.U32 R9, R5, 0x5, RZ ;  /* 0x0000000505097819 */ /* 0x000fc600000006ff */
[----:B------:R-:W-:-:S04]  /*0360*/  FADD R8, R8, R7 ;  /* 0x0000000708087221 */ /* 0x000fc80000000000 */
[----:B--2---:R-:W-:-:S04]  /*0370*/  FADD R23, R8, R23 ;  /* 0x0000001708177221 */ /* 0x004fc80000000000 */
[----:B---3--:R-:W-:-:S04]  /*0380*/  FADD R24, R23, R24 ;  /* 0x0000001817187221 */ /* 0x008fc80000000000 */
[----:B----4-:R-:W-:-:S04]  /*0390*/  FADD R25, R24, R25 ;  /* 0x0000001918197221 */ /* 0x010fc80000000000 */
[----:B------:R-:W-:-:S05]  /*03a0*/  FADD R25, R25, R26 ;  /* 0x0000001a19197221 */ /* 0x000fca0000000000 */
[----:B------:R-:W0:Y:S02]  /*03b0*/  SHFL.DOWN PT, R2, R25, 0x10, 0x1f ;  /* 0x0a001f0019027f89 */ /* 0x000e2400000e0000 */
[----:B0-----:R-:W-:-:S05]  /*03c0*/  FADD R2, R25, R2 ;  /* 0x0000000219027221 */ /* 0x001fca0000000000 */
        /* <DEDUP_REMOVED lines=8> */
[----:B------:R0:W1:Y:S01]  /*0450*/  SHFL.IDX PT, R9, R8, R9, 0x1f ;  /* 0x00001f0908097589 */ /* 0x00006200000e0000 */
[----:B------:R-:W-:Y:S05]  /*0460*/  @P0 EXIT ;  /* 0x000000000000094d */ /* 0x000fea0003800000 */
[----:B------:R-:W2:Y:S01]  /*0470*/  LDC.64 R2, c[0x0][0x388] ;  /* 0x0000e200ff027b82 */ /* 0x000ea20000000a00 */
[----:B------:R-:W-:-:S05]  /*0480*/  LEA R5, R0, R5, 0x5 ;  /* 0x0000000500057211 */ /* 0x000fca00078e28ff */
[----:B--2---:R-:W-:-:S05]  /*0490*/  IMAD.WIDE.U32 R2, R5, 0x4, R2 ;  /* 0x0000000405027825 */ /* 0x004fca00078e0002 */
[----:B-1----:R-:W-:Y:S01]  /*04a0*/  STG.E desc[UR4][R2.64], R9 ;  /* 0x0000000902007986 */ /* 0x002fe2000c101904 */
[----:B------:R-:W-:Y:S05]  /*04b0*/  EXIT ;  /* 0x000000000000794d */ /* 0x000fea0003800000 */
.L_x_38:
        /* <DEDUP_REMOVED lines=12> */
.L_x_92:


//--------------------- .text.tvmgen_default_fused_variance_kernel_1 --------------------------
	.section	.text.tvmgen_default_fused_variance_kernel_1,"ax",@progbits
	.align	128
        .global         tvmgen_default_fused_variance_kernel_1
        .type           tvmgen_default_fused_variance_kernel_1,@function
        .size           tvmgen_default_fused_variance_kernel_1,(.L_x_93 - tvmgen_default_fused_variance_kernel_1)
        .other          tvmgen_default_fused_variance_kernel_1,@"STO_CUDA_ENTRY STV_DEFAULT"
tvmgen_default_fused_variance_kernel_1:
.text.tvmgen_default_fused_variance_kernel_1:
[----:B------:R-:W-:Y:S01]  /*0000*/  LDC R1, c[0x0][0x37c] ;  /* 0x0000df00ff017b82 */ /* 0x000fe20000000800 */
[----:B------:R-:W0:Y:S07]  /*0010*/  S2R R7, SR_TID.X ;  /* 0x0000000000077919 */ /* 0x000e2e0000002100 */
[----:B------:R-:W0:Y:S01]  /*0020*/  LDC.64 R2, c[0x0][0x388] ;  /* 0x0000e200ff027b82 */ /* 0x000e220000000a00 */
[----:B------:R-:W1:Y:S07]  /*0030*/  LDCU.64 UR4, c[0x0][0x358] ;  /* 0x00006b00ff0477ac */ /* 0x000e6e0008000a00 */
[----:B------:R-:W2:Y:S01]  /*0040*/  LDC.64 R4, c[0x0][0x380] ;  /* 0x0000e000ff047b82 */ /* 0x000ea20000000a00 */
[----:B0-----:R-:W-:-:S06]  /*0050*/  IMAD.WIDE.U32 R2, R7, 0x4, R2 ;  /* 0x0000000407027825 */ /* 0x001fcc00078e0002 */
[----:B-1----:R-:W3:Y:S01]  /*0060*/  LDG.E.CONSTANT R2, desc[UR4][R2.64] ;  /* 0x0000000402027981 */ /* 0x002ee2000c1e9900 */
[----:B--2---:R-:W-:-:S04]  /*0070*/  IMAD.WIDE.U32 R4, R7, 0x4, R4 ;  /* 0x0000000407047825 */ /* 0x004fc800078e0004 */
[----:B---3--:R-:W-:-:S05]  /*0080*/  FMUL R7, R2, 0.0013020830228924751282 ;  /* 0x3aaaaaa802077820 */ /* 0x008fca0000400000 */
[----:B------:R-:W-:Y:S01]  /*0090*/  STG.E desc[UR4][R4.64], R7 ;  /* 0x0000000704007986 */ /* 0x000fe2000c101904 */
[----:B------:R-:W-:Y:S05]  /*00a0*/  EXIT ;  /* 0x000000000000794d */ /* 0x000fea0003800000 */
.L_x_39:
        /* <DEDUP_REMOVED lines=13> */
.L_x_93:


//--------------------- .text.tvmgen_default_fused_nn_softmax_broadcast_to_kernel_2 --------------------------
	.section	.text.tvmgen_default_fused_nn_softmax_broadcast_to_kernel_2,"ax",@progbits
	.align	128
        .global         tvmgen_default_fused_nn_softmax_broadcast_to_kernel_2
        .type           tvmgen_default_fused_nn_softmax_broadcast_to_kernel_2,@function
        .size           tvmgen_default_fused_nn_softmax_broadcast_to_kernel_2,(.L_x_94 - tvmgen_default_fused_nn_softmax_broadcast_to_kernel_2)
        .other          tvmgen_default_fused_nn_softmax_broadcast_to_kernel_2,@"STO_CUDA_ENTRY STV_DEFAULT"
tvmgen_default_fused_nn_softmax_broadcast_to_kernel_2:
.text.tvmgen_default_fused_nn_softmax_broadcast_to_kernel_2:
[----:B------:R-:W-:Y:S01]  /*0000*/  LDC R1, c[0x0][0x37c] ;  /* 0x0000df00ff017b82 */ /* 0x000fe20000000800 */
[----:B------:R-:W0:Y:S07]  /*0010*/  S2R R6, SR_TID.X ;  /* 0x0000000000067919 */ /* 0x000e2e0000002100 */
[----:B------:R-:W1:Y:S01]  /*0020*/  S2UR UR4, SR_CTAID.X ;  /* 0x00000000000479c3 */ /* 0x000e620000002500 */
[----:B------:R-:W2:Y:S01]  /*0030*/  LDCU.64 UR6, c[0x0][0x358] ;  /* 0x00006b00ff0677ac */ /* 0x000ea20008000a00 */
[----:B------:R-:W-:Y:S06]  /*0040*/  BSSY.RECONVERGENT B0, `(.L_x_40) ;  /* 0x0000054000007945 */ /* 0x000fec0003800200 */
[----:B------:R-:W3:Y:S08]  /*0050*/  LDC.64 R2, c[0x0][0x388] ;  /* 0x0000e200ff027b82 */ /* 0x000ef00000000a00 */
[----:B------:R-:W4:Y:S01]  /*0060*/  LDC.64 R4, c[0x0][0x380] ;  /* 0x0000e000ff047b82 */ /* 0x000f220000000a00 */
[----:B-1----:R-:W-:Y:S01]  /*0070*/  USHF.L.U32 UR5, UR4, 0x1, URZ ;  /* 0x0000000104057899 */ /* 0x002fe200080006ff */
[----:B0-----:R-:W-:-:S05]  /*0080*/  SHF.R.U32.HI R0, RZ, 0x9, R6 ;  /* 0x00000009ff007819 */ /* 0x001fca0000011606 */
[----:B------:R-:W-:Y:S01]  /*0090*/  LOP3.LUT R0, R0, UR5, RZ, 0xfc, !PT ;  /* 0x0000000500007c12 */ /* 0x000fe2000f8efcff */
[----:B------:R-:W-:Y:S02]  /*00a0*/  USHF.L.U32 UR5, UR4, 0xa, URZ ;  /* 0x0000000a04057899 */ /* 0x000fe400080006ff */
[----:B------:R-:W-:Y:S01]  /*00b0*/  USHF.L.U32 UR4, UR4, 0x11, URZ ;  /* 0x0000001104047899 */ /* 0x000fe200080006ff */
[----:B------:R-:W-:Y:S02]  /*00c0*/  ISETP.GT.U32.AND P0, PT, R0, 0x2, PT ;  /* 0x000000020000780c */ /* 0x000fe40003f04070 */
[C---:B------:R-:W-:Y:S02]  /*00d0*/  SHF.L.U32 R0, R6.reuse, 0x7, RZ ;  /* 0x0000000706007819 */ /* 0x040fe400000006ff */
[----:B------:R-:W-:-:S05]  /*00e0*/  LOP3.LUT R7, R6, UR5, RZ, 0xfc, !PT ;  /* 0x0000000506077c12 */ /* 0x000fca000f8efcff */
[----:B---3--:R-:W-:Y:S01]  /*00f0*/  IMAD.WIDE.U32 R2, R7, 0x4, R2 ;  /* 0x0000000407027825 */ /* 0x008fe200078e0002 */
[----:B------:R-:W-:-:S04]  /*0100*/  LOP3.LUT R7, R0, UR4, RZ, 0xfc, !PT ;  /* 0x0000000400077c12 */ /* 0x000fc8000f8efcff */
[----:B--2---:R0:W-:Y:S01]  /*0110*/  @!P0 STG.E desc[UR6][R2.64], RZ ;  /* 0x000000ff02008986 */ /* 0x0041e2000c101906 */
[----:B----4-:R-:W-:Y:S01]  /*0120*/  IMAD.WIDE.U32 R4, R7, 0x4, R4 ;  /* 0x0000000407047825 */ /* 0x010fe200078e0004 */
[----:B------:R-:W-:Y:S06]  /*0130*/  @P0 BRA `(.L_x_41) ;  /* 0x0000000400100947 */ /* 0x000fec0003800000 */
[----:B------:R-:W2:Y:S04]  /*0140*/  LDG.E R29, desc[UR6][R2.64] ;  /* 0x00000006021d7981 */ /* 0x000ea8000c1e1900 */
[----:B------:R-:W2:Y:S04]  /*0150*/  LDG.E.CONSTANT R12, desc[UR6][R4.64] ;  /* 0x00000006040c7981 */ /* 0x000ea8000c1e9900 */
        /* <DEDUP_REMOVED lines=15> */
[----:B--2---:R-:W-:-:S04]  /*0250*/  FADD R12, R12, R29 ;  /* 0x0000001d0c0c7221 */ /* 0x004fc80000000000 */
[----:B---3--:R-:W-:Y:S02]  /*0260*/  FADD R12, R12, R13 ;  /* 0x0000000d0c0c7221 */ /* 0x008fe40000000000 */
[----:B------:R-:W2:Y:S02]  /*0270*/  LDG.E.CONSTANT R13, desc[UR6][R4.64+0x44] ;  /* 0x00004406040d7981 */ /* 0x000ea4000c1e9900 */
[----:B----4-:R-:W-:Y:S02]  /*0280*/  FADD R12, R12, R15 ;  /* 0x0000000f0c0c7221 */ /* 0x010fe40000000000 */
[----:B------:R-:W3:Y:S02]  /*0290*/  LDG.E.CONSTANT R15, desc[UR6][R4.64+0x48] ;  /* 0x00004806040f7981 */ /* 0x000ee4000c1e9900 */
[----:B-----5:R-:W-:Y:S02]  /*02a0*/  FADD R12, R12, R17 ;  /* 0x000000110c0c7221 */ /* 0x020fe40000000000 */
[----:B------:R-:W4:Y:S02]  /*02b0*/  LDG.E.CONSTANT R17, desc[UR6][R4.64+0x4c] ;  /* 0x00004c0604117981 */ /* 0x000f24000c1e9900 */
[----:B------:R-:W-:-:S02]  /*02c0*/  FADD R12, R12, R19 ;  /* 0x000000130c0c7221 */ /* 0x000fc40000000000 */
[----:B------:R-:W5:Y:S02]  /*02d0*/  LDG.E.CONSTANT R19, desc[UR6][R4.64+0x50] ;  /* 0x0000500604137981 */ /* 0x000f64000c1e9900 */
[----:B------:R-:W-:Y:S02]  /*02e0*/  FADD R12, R12, R21 ;  /* 0x000000150c0c7221 */ /* 0x000fe40000000000 */
[----:B------:R-:W5:Y:S02]  /*02f0*/  LDG.E.CONSTANT R21, desc[UR6][R4.64+0x54] ;  /* 0x0000540604157981 */ /* 0x000f64000c1e9900 */
[----:B------:R-:W-:Y:S02]  /*0300*/  FADD R12, R12, R23 ;  /* 0x000000170c0c7221 */ /* 0x000fe40000000000 */
[----:B------:R-:W5:Y:S02]  /*0310*/  LDG.E.CONSTANT R23, desc[UR6][R4.64+0x58] ;  /* 0x0000580604177981 */ /* 0x000f64000c1e9900 */
[----:B------:R-:W-:-:S02]  /*0320*/  FADD R12, R12, R25 ;  /* 0x000000190c0c7221 */ /* 0x000fc40000000000 */
[----:B------:R-:W5:Y:S02]  /*0330*/  LDG.E.CONSTANT R25, desc[UR6][R4.64+0x5c] ;  /* 0x00005c0604197981 */ /* 0x000f64000c1e9900 */
[----:B------:R-:W-:Y:S02]  /*0340*/  FADD R12, R12, R27 ;  /* 0x0000001b0c0c7221 */ /* 0x000fe40000000000 */
[----:B------:R-:W5:Y:S02]  /*0350*/  LDG.E.CONSTANT R27, desc[UR6][R4.64+0x60] ;  /* 0x00006006041b7981 */ /* 0x000f64000c1e9900 */
[----:B------:R-:W-:Y:S02]  /*0360*/  FADD R11, R12, R11 ;  /* 0x0000000b0c0b7221 */ /* 0x000fe40000000000 */
[----:B------:R-:W2:Y:S02]  /*0370*/  LDG.E.CONSTANT R12, desc[UR6][R4.64+0x40] ;  /* 0x00004006040c7981 */ /* 0x000ea4000c1e9900 */
        /* <DEDUP_REMOVED lines=11> */
[----:B------:R-:W5:Y:S04]  /*0430*/  LDG.E.CONSTANT R0, desc[UR6][R4.64+0x7c] ;  /* 0x00007c0604007981 */ /* 0x000f68000c1e9900 */
[----:B------:R1:W-:Y:S04]  /*0440*/  STG.E desc[UR6][R2.64], R7 ;  /* 0x0000000702007986 */ /* 0x0003e8000c101906 */
[----:B------:R-:W2:Y:S04]  /*0450*/  LDG.E R29, desc[UR6][R2.64] ;  /* 0x00000006021d7981 */ /* 0x000ea8000c1e1900 */
[----:B-1----:R-:W5:Y:S01]  /*0460*/  LDG.E.CONSTANT R7, desc[UR6][R4.64+0x74] ;  /* 0x0000740604077981 */ /* 0x002f62000c1e9900 */
[----:B--2---:R-:W-:-:S04]  /*0470*/  FADD R12, R12, R29 ;  /* 0x0000001d0c0c7221 */ /* 0x004fc80000000000 */
[----:B------:R-:W-:-:S04]  /*0480*/  FADD R12, R12, R13 ;  /* 0x0000000d0c0c7221 */ /* 0x000fc80000000000 */
[----:B---3--:R-:W-:-:S04]  /*0490*/  FADD R12, R12, R15 ;  /* 0x0000000f0c0c7221 */ /* 0x008fc80000000000 */
[----:B----4-:R-:W-:-:S04]  /*04a0*/  FADD R12, R12, R17 ;  /* 0x000000110c0c7221 */ /* 0x010fc80000000000 */
[----:B-----5:R-:W-:-:S04]  /*04b0*/  FADD R12, R12, R19 ;  /* 0x000000130c0c7221 */ /* 0x020fc80000000000 */
        /* <DEDUP_REMOVED lines=10> */
[----:B------:R-:W-:-:S05]  /*0560*/  FADD R7, R7, R0 ;  /* 0x0000000007077221 */ /* 0x000fca0000000000 */
[----:B------:R1:W-:Y:S02]  /*0570*/  STG.E desc[UR6][R2.64], R7 ;  /* 0x0000000702007986 */ /* 0x0003e4000c101906 */
.L_x_41:
[----:B------:R-:W-:Y:S05]  /*0580*/  BSYNC.RECONVERGENT B0 ;  /* 0x0000000000007941 */ /* 0x000fea0003800200 */
.L_x_40:
[----:B------:R-:W-:Y:S04]  /*0590*/  BSSY.RECONVERGENT B0, `(.L_x_42) ;  /* 0x00000b4000007945 */ /* 0x000fe80003800200 */
[----:B------:R-:W-:Y:S04]  /*05a0*/  BSSY.RELIABLE B1, `(.L_x_43) ;  /* 0x0000090000017945 */ /* 0x000fe80003800100 */
[----:B------:R-:W-:Y:S05]  /*05b0*/  @P0 BRA `(.L_x_44) ;  /* 0x0000000400140947 */ /* 0x000fea0003800000 */
        /* <DEDUP_REMOVED lines=14> */
[----:B-1----:R-:W5:Y:S04]  /*06a0*/  LDG.E.CONSTANT R7, desc[UR6][R4.64+0xb4] ;  /* 0x0000b40604077981 */ /* 0x002f68000c1e9900 */
[----:B------:R-:W5:Y:S04]  /*06b0*/  LDG.E.CONSTANT R6, desc[UR6][R4.64+0xb8] ;  /* 0x0000b80604067981 */ /* 0x000f68000c1e9900 */
[----:B------:R-:W5:Y:S01]  /*06c0*/  LDG.E.CONSTANT R0, desc[UR6][R4.64+0xbc] ;  /* 0x0000bc0604007981 */ /* 0x000f62000c1e9900 */
[----:B--2---:R-:W-:-:S04]  /*06d0*/  FADD R12, R12, R29 ;  /* 0x0000001d0c0c7221 */ /* 0x004fc80000000000 */
        /* <DEDUP_REMOVED lines=15> */
[----:B------:R1:W-:Y:S01]  /*07d0*/  STG.E desc[UR6][R2.64], R7 ;  /* 0x0000000702007986 */ /* 0x0003e2000c101906 */
        /* <DEDUP_REMOVED lines=35> */
.L_x_44:
[----:B------:R-:W-:Y:S05]  /*0a10*/  @P0 BRA `(.L_x_46) ;  /* 0x0000000400180947 */ /* 0x000fea0003800000 */
[----:B------:R-:W3:Y:S04]  /*0a20*/  LDG.E R29, desc[UR6][R2.64] ;  /* 0x00000006021d7981 */ /* 0x000ee8000c1e1900 */
        /* <DEDUP_REMOVED lines=13> */
[----:B-12---:R-:W2:Y:S04]  /*0b00*/  LDG.E.CONSTANT R7, desc[UR6][R4.64+0x134] ;  /* 0x0001340604077981 */ /* 0x006ea8000c1e9900 */
[----:B------:R-:W2:Y:S04]  /*0b10*/  LDG.E.CONSTANT R6, desc[UR6][R4.64+0x138] ;  /* 0x0001380604067981 */ /* 0x000ea8000c1e9900 */
[----:B------:R-:W2:Y:S01]  /*0b20*/  LDG.E.CONSTANT R0, desc[UR6][R4.64+0x13c] ;  /* 0x00013c0604007981 */ /* 0x000ea2000c1e9900 */
        /* <DEDUP_REMOVED lines=13> */
[----:B--2---:R-:W-:-:S04]  /*0c00*/  FADD R7, R8, R7 ;  /* 0x0000000708077221 */ /* 0x004fc80000000000 */
[----:B------:R-:W-:-:S04]  /*0c10*/  FADD R7, R7, R6 ;  /* 0x0000000607077221 */ /* 0x000fc80000000000 */
[----:B------:R-:W-:-:S05]  /*0c20*/  FADD R7, R7, R0 ;  /* 0x0000000007077221 */ /* 0x000fca0000000000 */
[----:B------:R2:W-:Y:S02]  /*0c30*/  STG.E desc[UR6][R2.64], R7 ;  /* 0x0000000702007986 */ /* 0x0005e4000c101906 */
.L_x_45:
[----:B------:R-:W-:Y:S05]  /*0c40*/  @P0 BREAK.RELIABLE B1 ;  /* 0x0000000000010942 */ /* 0x000fea0003800100 */
        /* <DEDUP_REMOVED lines=35> */
.L_x_46:
[----:B------:R-:W-:Y:S05]  /*0e80*/  @P0 BREAK.RELIABLE B1 ;  /* 0x0000000000010942 */ /* 0x000fea0003800100 */
[----:B------:R-:W-:Y:S05]  /*0e90*/  @P0 BRA `(.L_x_47) ;  /* 0x00000000008c0947 */ /* 0x000fea0003800000 */
[----:B------:R-:W-:Y:S05]  /*0ea0*/  BSYNC.RELIABLE B1 ;  /* 0x0000000000017941 */ /* 0x000fea0003800100 */
.L_x_43:
[----:B------:R-:W4:Y:S04]  /*0eb0*/  LDG.E R29, desc[UR6][R2.64] ;  /* 0x00000006021d7981 */ /* 0x000f28000c1e1900 */
        /* <DEDUP_REMOVED lines=13> */
[----:B-123--:R-:W2:Y:S04]  /*0f90*/  LDG.E.CONSTANT R7, desc[UR6][R4.64+0x1b4] ;  /* 0x0001b40604077981 */ /* 0x00eea8000c1e9900 */
[----:B------:R-:W3:Y:S04]  /*0fa0*/  LDG.E.CONSTANT R6, desc[UR6][R4.64+0x1b8] ;  /* 0x0001b80604067981 */ /* 0x000ee8000c1e9900 */
[----:B------:R-:W3:Y:S01]  /*0fb0*/  LDG.E.CONSTANT R0, desc[UR6][R4.64+0x1bc] ;  /* 0x0001bc0604007981 */ /* 0x000ee2000c1e9900 */
        /* <DEDUP_REMOVED lines=14> */
[----:B---3--:R-:W-:-:S04]  /*10a0*/  FADD R7, R7, R6 ;  /* 0x0000000607077221 */ /* 0x008fc80000000000 */
[----:B------:R-:W-:-:S05]  /*10b0*/  FADD R7, R7, R0 ;  /* 0x0000000007077221 */ /* 0x000fca0000000000 */
[----:B------:R4:W-:Y:S02]  /*10c0*/  STG.E desc[UR6][R2.64], R7 ;  /* 0x0000000702007986 */ /* 0x0009e4000c101906 */
.L_x_47:
[----:B------:R-:W-:Y:S05]  /*10d0*/  BSYNC.RECONVERGENT B0 ;  /* 0x0000000000007941 */ /* 0x000fea0003800200 */
.L_x_42:
[----:B------:R-:W-:Y:S05]  /*10e0*/  WARPSYNC.ALL ;  /* 0x0000000000007948 */ /* 0x000fea0003800000 */
[----:B------:R-:W-:Y:S05]  /*10f0*/  @P0 EXIT ;  /* 0x000000000000094d */ /* 0x000fea0003800000 */
[----:B------:R-:W5:Y:S04]  /*1100*/  LDG.E R29, desc[UR6][R2.64] ;  /* 0x00000006021d7981 */ /* 0x000f68000c1e1900 */
        /* <DEDUP_REMOVED lines=12> */
[----:B-1234-:R-:W2:Y:S04]  /*11d0*/  LDG.E.CONSTANT R7, desc[UR6][R4.64+0x1f0] ;  /* 0x0001f00604077981 */ /* 0x01eea8000c1e9900 */
[----:B------:R-:W3:Y:S04]  /*11e0*/  LDG.E.CONSTANT R6, desc[UR6][R4.64+0x1f4] ;  /* 0x0001f40604067981 */ /* 0x000ee8000c1e9900 */
[----:B------:R-:W4:Y:S04]  /*11f0*/  LDG.E.CONSTANT R0, desc[UR6][R4.64+0x1f8] ;  /* 0x0001f80604007981 */ /* 0x000f28000c1e9900 */
[----:B------:R-:W4:Y:S01]  /*1200*/  LDG.E.CONSTANT R10, desc[UR6][R4.64+0x1fc] ;  /* 0x0001fc06040a7981 */ /* 0x000f22000c1e9900 */
        /* <DEDUP_REMOVED lines=14> */
[----:B----4-:R-:W-:-:S04]  /*12f0*/  FADD R7, R7, R0 ;  /* 0x0000000007077221 */ /* 0x010fc80000000000 */
[----:B------:R-:W-:-:S05]  /*1300*/  FADD R7, R7, R10 ;  /* 0x0000000a07077221 */ /* 0x000fca0000000000 */
[----:B------:R-:W-:Y:S01]  /*1310*/  STG.E desc[UR6][R2.64], R7 ;  /* 0x0000000702007986 */ /* 0x000fe2000c101906 */
[----:B------:R-:W-:Y:S05]  /*1320*/  EXIT ;  /* 0x000000000000794d */ /* 0x000fea0003800000 */
.L_x_48:
        /* <DEDUP_REMOVED lines=13> */
.L_x_94:


//--------------------- .text.tvmgen_default_fused_nn_softmax_broadcast_to_kernel_4 --------------------------
	.section	.text.tvmgen_default_fused_nn_softmax_broadcast_to_kernel_4,"ax",@progbits
	.align	128
        .global         tvmgen_default_fused_nn_softmax_broadcast_to_kernel_4
        .type           tvmgen_default_fused_nn_softmax_broadcast_to_kernel_4,@function
        .size           tvmgen_default_fused_nn_softmax_broadcast_to_kernel_4,(.L_x_95 - tvmgen_default_fused_nn_softmax_broadcast_to_kernel_4)
        .other          tvmgen_default_fused_nn_softmax_broadcast_to_kernel_4,@"STO_CUDA_ENTRY STV_DEFAULT"
tvmgen_default_fused_nn_softmax_broadcast_to_kernel_4:
.text.tvmgen_default_fused_nn_softmax_broadcast_to_kernel_4:
[----:B------:R-:W-:Y:S01]  /*0000*/  LDC R1, c[0x0][0x37c] ;  /* 0x0000df00ff017b82 */ /* 0x000fe20000000800 */
[----:B------:R-:W0:Y:S07]  /*0010*/  S2R R7, SR_TID.X ;  /* 0x0000000000077919 */ /* 0x000e2e0000002100 */
[----:B------:R-:W1:Y:S01]  /*0020*/  S2UR UR4, SR_CTAID.X ;  /* 0x00000000000479c3 */ /* 0x000e620000002500 */
[----:B------:R-:W2:Y:S07]  /*0030*/  LDCU.64 UR6, c[0x0][0x358] ;  /* 0x00006b00ff0677ac */ /* 0x000eae0008000a00 */
[----:B------:R-:W3:Y:S08]  /*0040*/  LDC.64 R2, c[0x0][0x388] ;  /* 0x0000e200ff027b82 */ /* 0x000ef00000000a00 */
[----:B------:R-:W4:Y:S01]  /*0050*/  LDC.64 R4, c[0x0][0x380] ;  /* 0x0000e000ff047b82 */ /* 0x000f220000000a00 */
[----:B-1----:R-:W-:-:S06]  /*0060*/  USHF.L.U32 UR4, UR4, 0xa, URZ ;  /* 0x0000000a04047899 */ /* 0x002fcc00080006ff */
[----:B0-----:R-:W-:-:S05]  /*0070*/  LOP3.LUT R7, R7, UR4, RZ, 0xfc, !PT ;  /* 0x0000000407077c12 */ /* 0x001fca000f8efcff */
[----:B---3--:R-:W-:-:S06]  /*0080*/  IMAD.WIDE.U32 R2, R7, 0x4, R2 ;  /* 0x0000000407027825 */ /* 0x008fcc00078e0002 */
[----:B--2---:R-:W2:Y:S01]  /*0090*/  LDG.E.CONSTANT R3, desc[UR6][R2.64] ;  /* 0x0000000602037981 */ /* 0x004ea2000c1e9900 */
[----:B----4-:R-:W-:-:S05]  /*00a0*/  IMAD.WIDE.U32 R4, R7, 0x4, R4 ;  /* 0x0000000407047825 */ /* 0x010fca00078e0004 */
[----:B--2---:R-:W-:Y:S01]  /*00b0*/  STG.E desc[UR6][R4.64], R3 ;  /* 0x0000000304007986 */ /* 0x004fe2000c101906 */
[----:B------:R-:W-:Y:S05]  /*00c0*/  EXIT ;  /* 0x000000000000794d */ /* 0x000fea0003800000 */
.L_x_49:
        /* <DEDUP_REMOVED lines=11> */
.L_x_95:


//--------------------- .text.tvmgen_default_fused_nn_softmax_broadcast_to_kernel --------------------------
	.section	.text.tvmgen_default_fused_nn_softmax_broadcast_to_kernel,"ax",@progbits
	.align	128
        .global         tvmgen_default_fused_nn_softmax_broadcast_to_kernel
        .type           tvmgen_default_fused_nn_softmax_broadcast_to_kernel,@function
        .size           tvmgen_default_fused_nn_softmax_broadcast_to_kernel,(.L_x_96 - tvmgen_default_fused_nn_softmax_broadcast_to_kernel)
        .other          tvmgen_default_fused_nn_softmax_broadcast_to_kernel,@"STO_CUDA_ENTRY STV_DEFAULT"
tvmgen_default_fused_nn_softmax_broadcast_to_kernel:
.text.tvmgen_default_fused_nn_softmax_broadcast_to_kernel:
        /* <DEDUP_REMOVED lines=12> */
[----:B------:R-:W-:Y:S01]  /*00c0*/  ISETP.GT.U32.AND P0, PT, R0, 0x2, PT ;  /* 0x000000020000780c */ /* 0x000fe20003f04070 */
[C---:B------:R-:W-:Y:S02]  /*00d0*/  IMAD.SHL.U32 R0, R6.reuse, 0x80, RZ ;  /* 0x0000008006007824 */ /* 0x040fe400078e00ff */
[----:B------:R-:W-:-:S05]  /*00e0*/  LOP3.LUT R7, R6, UR5, RZ, 0xfc, !PT ;  /* 0x0000000506077c12 */ /* 0x000fca000f8efcff */
[----:B---3--:R-:W-:Y:S01]  /*00f0*/  IMAD.WIDE.U32 R2, R7, 0x4, R2 ;  /* 0x0000000407027825 */ /* 0x008fe200078e0002 */
[----:B------:R-:W-:-:S04]  /*0100*/  LOP3.LUT R7, R0, UR4, RZ, 0xfc, !PT ;  /* 0x0000000400077c12 */ /* 0x000fc8000f8efcff */
[----:B------:R-:W-:Y:S02]  /*0110*/  @!P0 IMAD.MOV.U32 R9, RZ, RZ, -0x800003 ;  /* 0xff7ffffdff098424 */ /* 0x000fe400078e00ff */
[----:B----4-:R-:W-:-:S03]  /*0120*/  IMAD.WIDE.U32 R4, R7, 0x4, R4 ;  /* 0x0000000407047825 */ /* 0x010fc600078e0004 */
[----:B--2---:R0:W-:Y:S01]  /*0130*/  @!P0 STG.E desc[UR6][R2.64], R9 ;  /* 0x0000000902008986 */ /* 0x0041e2000c101906 */
[----:B------:R-:W-:Y:S05]  /*0140*/  @P0 BRA `(.L_x_51) ;  /* 0x0000000000d00947 */ /* 0x000fea0003800000 */
[----:B------:R-:W2:Y:S04]  /*0150*/  LDG.E R20, desc[UR6][R2.64] ;  /* 0x0000000602147981 */ /* 0x000ea8000c1e1900 */
[----:B------:R-:W2:Y:S04]  /*0160*/  LDG.E.CONSTANT R0, desc[UR6][R4.64] ;  /* 0x0000000604007981 */ /* 0x000ea8000c1e9900 */
[----:B------:R-:W2:Y:S04]  /*0170*/  LDG.E.CONSTANT R7, desc[UR6][R4.64+0x4] ;  /* 0x0000040604077981 */ /* 0x000ea8000c1e9900 */
[----:B0-----:R-:W3:Y:S04]  /*0180*/  LDG.E.CONSTANT R9, desc[UR6][R4.64+0x8] ;  /* 0x0000080604097981 */ /* 0x001ee8000c1e9900 */
[----:B------:R-:W3:Y:S04]  /*0190*/  LDG.E.CONSTANT R6, desc[UR6][R4.64+0xc] ;  /* 0x00000c0604067981 */ /* 0x000ee8000c1e9900 */
[----:B------:R-:W4:Y:S04]  /*01a0*/  LDG.E.CONSTANT R11, desc[UR6][R4.64+0x10] ;  /* 0x00001006040b7981 */ /* 0x000f28000c1e9900 */
        /* <DEDUP_REMOVED lines=11> */
[----:B--2---:R-:W-:-:S03]  /*0260*/  FMNMX3 R0, R20, R0, R7, !PT ;  /* 0x0000000014007276 */ /* 0x004fc60007800007 */
[----:B------:R-:W2:Y:S01]  /*0270*/  LDG.E.CONSTANT R7, desc[UR6][R4.64+0x44] ;  /* 0x0000440604077981 */ /* 0x000ea2000c1e9900 */
[----:B---3--:R-:W-:-:S03]  /*0280*/  FMNMX3 R0, R0, R9, R6, !PT ;  /* 0x0000000900007276 */ /* 0x008fc60007800006 */
[----:B------:R-:W3:Y:S04]  /*0290*/  LDG.E.CONSTANT R9, desc[UR6][R4.64+0x48] ;  /* 0x0000480604097981 */ /* 0x000ee8000c1e9900 */
[----:B------:R-:W3:Y:S01]  /*02a0*/  LDG.E.CONSTANT R6, desc[UR6][R4.64+0x4c] ;  /* 0x00004c0604067981 */ /* 0x000ee2000c1e9900 */
[----:B----4-:R-:W-:-:S03]  /*02b0*/  FMNMX3 R0, R0, R11, R8, !PT ;  /* 0x0000000b00007276 */ /* 0x010fc60007800008 */
[----:B------:R-:W4:Y:S04]  /*02c0*/  LDG.E.CONSTANT R11, desc[UR6][R4.64+0x50] ;  /* 0x00005006040b7981 */ /* 0x000f28000c1e9900 */
[----:B------:R-:W4:Y:S01]  /*02d0*/  LDG.E.CONSTANT R8, desc[UR6][R4.64+0x54] ;  /* 0x0000540604087981 */ /* 0x000f22000c1e9900 */
[----:B-----5:R-:W-:-:S03]  /*02e0*/  FMNMX3 R0, R0, R13, R10, !PT ;  /* 0x0000000d00007276 */ /* 0x020fc6000780000a */
[----:B------:R-:W5:Y:S04]  /*02f0*/  LDG.E.CONSTANT R13, desc[UR6][R4.64+0x58] ;  /* 0x00005806040d7981 */ /* 0x000f68000c1e9900 */
[----:B------:R-:W5:Y:S01]  /*0300*/  LDG.E.CONSTANT R10, desc[UR6][R4.64+0x5c] ;  /* 0x00005c06040a7981 */ /* 0x000f62000c1e9900 */
[----:B------:R-:W-:-:S03]  /*0310*/  FMNMX3 R0, R0, R15, R12, !PT ;  /* 0x0000000f00007276 */ /* 0x000fc6000780000c */
        /* <DEDUP_REMOVED lines=9> */
[----:B------:R-:W2:Y:S04]  /*03b0*/  LDG.E.CONSTANT R0, desc[UR6][R4.64+0x40] ;  /* 0x0000400604007981 */ /* 0x000ea8000c1e9900 */
[----:B------:R0:W-:Y:S04]  /*03c0*/  STG.E desc[UR6][R2.64], R21 ;  /* 0x0000001502007986 */ /* 0x0001e8000c101906 */
[----:B------:R-:W2:Y:S04]  /*03d0*/  LDG.E R20, desc[UR6][R2.64] ;  /* 0x0000000602147981 */ /* 0x000ea8000c1e1900 */
[----:B------:R-:W5:Y:S04]  /*03e0*/  LDG.E.CONSTANT R18, desc[UR6][R4.64+0x7c] ;  /* 0x00007c0604127981 */ /* 0x000f68000c1e9900 */
[----:B0-----:R-:W5:Y:S01]  /*03f0*/  LDG.E.CONSTANT R21, desc[UR6][R4.64+0x78] ;  /* 0x0000780604157981 */ /* 0x001f62000c1e9900 */
[----:B--2---:R-:W-:-:S04]  /*0400*/  FMNMX3 R0, R20, R0, R7, !PT ;  /* 0x0000000014007276 */ /* 0x004fc80007800007 */
[----:B---3--:R-:W-:-:S04]  /*0410*/  FMNMX3 R0, R0, R9, R6, !PT ;  /* 0x0000000900007276 */ /* 0x008fc80007800006 */
[----:B----4-:R-:W-:-:S04]  /*0420*/  FMNMX3 R0, R0, R11, R8, !PT ;  /* 0x0000000b00007276 */ /* 0x010fc80007800008 */
[----:B-----5:R-:W-:-:S04]  /*0430*/  FMNMX3 R0, R0, R13, R10, !PT ;  /* 0x0000000d00007276 */ /* 0x020fc8000780000a */
[----:B------:R-:W-:-:S04]  /*0440*/  FMNMX3 R0, R0, R15, R12, !PT ;  /* 0x0000000f00007276 */ /* 0x000fc8000780000c */
[----:B------:R-:W-:-:S04]  /*0450*/  FMNMX3 R0, R0, R17, R14, !PT ;  /* 0x0000001100007276 */ /* 0x000fc8000780000e */
[----:B------:R-:W-:-:S04]  /*0460*/  FMNMX3 R0, R0, R19, R16, !PT ;  /* 0x0000001300007276 */ /* 0x000fc80007800010 */
[----:B------:R-:W-:-:S05]  /*0470*/  FMNMX3 R21, R0, R21, R18, !PT ;  /* 0x0000001500157276 */ /* 0x000fca0007800012 */
[----:B------:R1:W-:Y:S02]  /*0480*/  STG.E desc[UR6][R2.64], R21 ;  /* 0x0000001502007986 */ /* 0x0003e4000c101906 */
.L_x_51:
[----:B------:R-:W-:Y:S05]  /*0490*/  BSYNC.RECONVERGENT B0 ;  /* 0x0000000000007941 */ /* 0x000fea0003800200 */
.L_x_50:
[----:B------:R-:W-:Y:S04]  /*04a0*/  BSSY.RECONVERGENT B0, `(.L_x_52) ;  /* 0x000008c000007945 */ /* 0x000fe80003800200 */
[----:B------:R-:W-:Y:S04]  /*04b0*/  BSSY.RELIABLE B1, `(.L_x_53) ;  /* 0x0000070000017945 */ /* 0x000fe80003800100 */
        /* <DEDUP_REMOVED lines=17> */
[----:B------:R-:W5:Y:S01]  /*05d0*/  LDG.E.CONSTANT R18, desc[UR6][R4.64+0xbc] ;  /* 0x0000bc0604127981 */ /* 0x000f62000c1e9900 */
        /* <DEDUP_REMOVED lines=8> */
[----:B------:R0:W-:Y:S01]  /*0660*/  STG.E desc[UR6][R2.64], R21 ;  /* 0x0000001502007986 */ /* 0x0001e2000c101906 */
[----:B------:R-:W-:Y:S05]  /*0670*/  @P0 BRA `(.L_x_55) ;  /* 0x0000000000d40947 */ /* 0x000fea0003800000 */
[----:B------:R-:W2:Y:S04]  /*0680*/  LDG.E R20, desc[UR6][R2.64] ;  /* 0x0000000602147981 */ /* 0x000ea8000c1e1900 */
[----:B------:R-:W2:Y:S04]  /*0690*/  LDG.E.CONSTANT R0, desc[UR6][R4.64+0xc0] ;  /* 0x0000c00604007981 */ /* 0x000ea8000c1e9900 */
[----:B------:R-:W2:Y:S04]  /*06a0*/  LDG.E.CONSTANT R7, desc[UR6][R4.64+0xc4] ;  /* 0x0000c40604077981 */ /* 0x000ea8000c1e9900 */
[----:B------:R-:W3:Y:S04]  /*06b0*/  LDG.E.CONSTANT R9, desc[UR6][R4.64+0xc8] ;  /* 0x0000c80604097981 */ /* 0x000ee8000c1e9900 */
        /* <DEDUP_REMOVED lines=11> */
[----:B0-----:R-:W5:Y:S04]  /*0770*/  LDG.E.CONSTANT R21, desc[UR6][R4.64+0xf8] ;  /* 0x0000f80604157981 */ /* 0x001f68000c1e9900 */
        /* <DEDUP_REMOVED lines=10> */
.L_x_54:
[----:B------:R-:W-:Y:S05]  /*0820*/  @P0 BRA `(.L_x_56) ;  /* 0x0000000000d80947 */ /* 0x000fea0003800000 */
[----:B------:R-:W3:Y:S04]  /*0830*/  LDG.E R20, desc[UR6][R2.64] ;  /* 0x0000000602147981 */ /* 0x000ee8000c1e1900 */
[----:B------:R-:W3:Y:S04]  /*0840*/  LDG.E.CONSTANT R0, desc[UR6][R4.64+0x100] ;  /* 0x0001000604007981 */ /* 0x000ee8000c1e9900 */
[----:B------:R-:W3:Y:S04]  /*0850*/  LDG.E.CONSTANT R7, desc[UR6][R4.64+0x104] ;  /* 0x0001040604077981 */ /* 0x000ee8000c1e9900 */
[----:B0-----:R-:W4:Y:S04]  /*0860*/  LDG.E.CONSTANT R9, desc[UR6][R4.64+0x108] ;  /* 0x0001080604097981 */ /* 0x001f28000c1e9900 */
        /* <DEDUP_REMOVED lines=12> */
[----:B------:R-:W2:Y:S01]  /*0930*/  LDG.E.CONSTANT R18, desc[UR6][R4.64+0x13c] ;  /* 0x00013c0604127981 */ /* 0x000ea2000c1e9900 */
[----:B---3--:R-:W-:-:S04]  /*0940*/  FMNMX3 R0, R20, R0, R7, !PT ;  /* 0x0000000014007276 */ /* 0x008fc80007800007 */
[----:B----4-:R-:W-:-:S04]  /*0950*/  FMNMX3 R0, R0, R9, R6, !PT ;  /* 0x0000000900007276 */ /* 0x010fc80007800006 */
[----:B-----5:R-:W-:-:S04]  /*0960*/  FMNMX3 R0, R0, R11, R8, !PT ;  /* 0x0000000b00007276 */ /* 0x020fc80007800008 */
[----:B------:R-:W-:-:S04]  /*0970*/  FMNMX3 R0, R0, R13, R10, !PT ;  /* 0x0000000d00007276 */ /* 0x000fc8000780000a */
[----:B------:R-:W-:-:S04]  /*0980*/  FMNMX3 R0, R0, R15, R12, !PT ;  /* 0x0000000f00007276 */ /* 0x000fc8000780000c */
[----:B------:R-:W-:-:S04]  /*0990*/  FMNMX3 R0, R0, R17, R14, !PT ;  /* 0x0000001100007276 */ /* 0x000fc8000780000e */
[----:B------:R-:W-:-:S04]  /*09a0*/  FMNMX3 R0, R0, R19, R16, !PT ;  /* 0x0000001300007276 */ /* 0x000fc80007800010 */
[----:B--2---:R-:W-:-:S05]  /*09b0*/  FMNMX3 R21, R0, R21, R18, !PT ;  /* 0x0000001500157276 */ /* 0x004fca0007800012 */
[----:B------:R1:W-:Y:S02]  /*09c0*/  STG.E desc[UR6][R2.64], R21 ;  /* 0x0000001502007986 */ /* 0x0003e4000c101906 */
.L_x_55:
[----:B------:R-:W-:Y:S05]  /*09d0*/  @P0 BREAK.RELIABLE B1 ;  /* 0x0000000000010942 */ /* 0x000fea0003800100 */
        /* <DEDUP_REMOVED lines=16> */
[----:B01----:R-:W5:Y:S04]  /*0ae0*/  LDG.E.CONSTANT R21, desc[UR6][R4.64+0x178] ;  /* 0x0001780604157981 */ /* 0x003f68000c1e9900 */
        /* <DEDUP_REMOVED lines=10> */
.L_x_56:
[----:B------:R-:W-:Y:S05]  /*0b90*/  @P0 BREAK.RELIABLE B1 ;  /* 0x0000000000010942 */ /* 0x000fea0003800100 */
[----:B------:R-:W-:Y:S05]  /*0ba0*/  @P0 BRA `(.L_x_57) ;  /* 0x00000000006c0947 */ /* 0x000fea0003800000 */
[----:B------:R-:W-:Y:S05]  /*0bb0*/  BSYNC.RELIABLE B1 ;  /* 0x0000000000017941 */ /* 0x000fea0003800100 */
.L_x_53:
[----:B------:R-:W4:Y:S04]  /*0bc0*/  LDG.E R20, desc[UR6][R2.64] ;  /* 0x0000000602147981 */ /* 0x000f28000c1e1900 */
[----:B------:R-:W4:Y:S04]  /*0bd0*/  LDG.E.CONSTANT R0, desc[UR6][R4.64+0x180] ;  /* 0x0001800604007981 */ /* 0x000f28000c1e9900 */
[----:B------:R-:W4:Y:S04]  /*0be0*/  LDG.E.CONSTANT R7, desc[UR6][R4.64+0x184] ;  /* 0x0001840604077981 */ /* 0x000f28000c1e9900 */
[----:B0-----:R-:W5:Y:S04]  /*0bf0*/  LDG.E.CONSTANT R9, desc[UR6][R4.64+0x188] ;  /* 0x0001880604097981 */ /* 0x001f68000c1e9900 */
        /* <DEDUP_REMOVED lines=12> */
[----:B------:R-:W2:Y:S01]  /*0cc0*/  LDG.E.CONSTANT R18, desc[UR6][R4.64+0x1bc] ;  /* 0x0001bc0604127981 */ /* 0x000ea2000c1e9900 */
[----:B----4-:R-:W-:-:S04]  /*0cd0*/  FMNMX3 R0, R20, R0, R7, !PT ;  /* 0x0000000014007276 */ /* 0x010fc80007800007 */
[----:B-----5:R-:W-:-:S04]  /*0ce0*/  FMNMX3 R0, R0, R9, R6, !PT ;  /* 0x0000000900007276 */ /* 0x020fc80007800006 */
[----:B------:R-:W-:-:S04]  /*0cf0*/  FMNMX3 R0, R0, R11, R8, !PT ;  /* 0x0000000b00007276 */ /* 0x000fc80007800008 */
[----:B------:R-:W-:-:S04]  /*0d00*/  FMNMX3 R0, R0, R13, R10, !PT ;  /* 0x0000000d00007276 */ /* 0x000fc8000780000a */
[----:B------:R-:W-:-:S04]  /*0d10*/  FMNMX3 R0, R0, R15, R12, !PT ;  /* 0x0000000f00007276 */ /* 0x000fc8000780000c */
[----:B------:R-:W-:-:S04]  /*0d20*/  FMNMX3 R0, R0, R17, R14, !PT ;  /* 0x0000001100007276 */ /* 0x000fc8000780000e */
[----:B------:R-:W-:-:S04]  /*0d30*/  FMNMX3 R0, R0, R19, R16, !PT ;  /* 0x0000001300007276 */ /* 0x000fc80007800010 */
[----:B--2---:R-:W-:-:S05]  /*0d40*/  FMNMX3 R21, R0, R21, R18, !PT ;  /* 0x0000001500157276 */ /* 0x004fca0007800012 */
[----:B------:R4:W-:Y:S02]  /*0d50*/  STG.E desc[UR6][R2.64], R21 ;  /* 0x0000001502007986 */ /* 0x0009e4000c101906 */
.L_x_57:
[----:B------:R-:W-:Y:S05]  /*0d60*/  BSYNC.RECONVERGENT B0 ;  /* 0x0000000000007941 */ /* 0x000fea0003800200 */
.L_x_52:
[----:B------:R-:W-:Y:S05]  /*0d70*/  WARPSYNC.ALL ;  /* 0x0000000000007948 */ /* 0x000fea0003800000 */
[----:B------:R-:W-:Y:S05]  /*0d80*/  @P0 EXIT ;  /* 0x000000000000094d */ /* 0x000fea0003800000 */
[----:B------:R-:W5:Y:S04]  /*0d90*/  LDG.E R20, desc[UR6][R2.64] ;  /* 0x0000000602147981 */ /* 0x000f68000c1e1900 */
[----:B------:R-:W5:Y:S04]  /*0da0*/  LDG.E.CONSTANT R0, desc[UR6][R4.64+0x1c0] ;  /* 0x0001c00604007981 */ /* 0x000f68000c1e9900 */
[----:B------:R-:W5:Y:S04]  /*0db0*/  LDG.E.CONSTANT R7, desc[UR6][R4.64+0x1c4] ;  /* 0x0001c40604077981 */ /* 0x000f68000c1e9900 */
        /* <DEDUP_REMOVED lines=13> */
[----:B-1234-:R-:W2:Y:S01]  /*0e90*/  LDG.E.CONSTANT R21, desc[UR6][R4.64+0x1f8] ;  /* 0x0001f80604157981 */ /* 0x01eea2000c1e9900 */
[----:B-----5:R-:W-:-:S04]  /*0ea0*/  FMNMX3 R0, R20, R0, R7, !PT ;  /* 0x0000000014007276 */ /* 0x020fc80007800007 */
[----:B------:R-:W-:-:S04]  /*0eb0*/  FMNMX3 R0, R0, R9, R6, !PT ;  /* 0x0000000900007276 */ /* 0x000fc80007800006 */
[----:B------:R-:W-:-:S04]  /*0ec0*/  FMNMX3 R0, R0, R11, R8, !PT ;  /* 0x0000000b00007276 */ /* 0x000fc80007800008 */
[----:B------:R-:W-:-:S04]  /*0ed0*/  FMNMX3 R0, R0, R13, R10, !PT ;  /* 0x0000000d00007276 */ /* 0x000fc8000780000a */
[----:B------:R-:W-:-:S04]  /*0ee0*/  FMNMX3 R0, R0, R15, R12, !PT ;  /* 0x0000000f00007276 */ /* 0x000fc8000780000c */
[----:B------:R-:W-:-:S04]  /*0ef0*/  FMNMX3 R0, R0, R17, R14, !PT ;  /* 0x0000001100007276 */ /* 0x000fc8000780000e */
[----:B------:R-:W-:-:S04]  /*0f00*/  FMNMX3 R0, R0, R19, R16, !PT ;  /* 0x0000001300007276 */ /* 0x000fc80007800010 */
[----:B--2---:R-:W-:-:S05]  /*0f10*/  FMNMX3 R21, R0, R21, R18, !PT ;  /* 0x0000001500157276 */ /* 0x004fca0007800012 */
[----:B------:R-:W-:Y:S01]  /*0f20*/  STG.E desc[UR6][R2.64], R21 ;  /* 0x0000001502007986 */ /* 0x000fe2000c101906 */
[----:B------:R-:W-:Y:S05]  /*0f30*/  EXIT ;  /* 0x000000000000794d */ /* 0x000fea0003800000 */
.L_x_58:
        /* <DEDUP_REMOVED lines=12> */
.L_x_96:


//--------------------- .text.tvmgen_default_fused_reshape_kernel --------------------------
	.section	.text.tvmgen_default_fused_reshape_kernel,"ax",@progbits
	.align	128
        .global         tvmgen_default_fused_reshape_kernel
        .type           tvmgen_default_fused_reshape_kernel,@function
        .size           tvmgen_default_fused_reshape_kernel,(.L_x_97 - tvmgen_default_fused_reshape_kernel)
        .other          tvmgen_default_fused_reshape_kernel,@"STO_CUDA_ENTRY STV_DEFAULT"
tvmgen_default_fused_reshape_kernel:
.text.tvmgen_default_fused_reshape_kernel:
        /* <DEDUP_REMOVED lines=13> */
.L_x_59:
        /* <DEDUP_REMOVED lines=11> */
.L_x_97:


//--------------------- .text.tvmgen_default_fused_reshape_squeeze_add_reshape_transpose_broadcast_to_reshape_1_kernel --------------------------
	.section	.text.tvmgen_default_fused_reshape_squeeze_add_reshape_transpose_broadcast_to_reshape_1_kernel,"ax",@progbits
	.align	128
        .global         tvmgen_default_fused_reshape_squeeze_add_reshape_transpose_broadcast_to_reshape_1_kernel
        .type           tvmgen_default_fused_reshape_squeeze_add_reshape_transpose_broadcast_to_reshape_1_kernel,@function
        .size           tvmgen_default_fused_reshape_squeeze_add_reshape_transpose_broadcast_to_reshape_1_kernel,(.L_x_98 - tvmgen_default_fused_reshape_squeeze_add_reshape_transpose_broadcast_to_reshape_1_kernel)
        .other          tvmgen_default_fused_reshape_squeeze_add_reshape_transpose_broadcast_to_reshape_1_kernel,@"STO_CUDA_ENTRY STV_DEFAULT"
tvmgen_default_fused_reshape_squeeze_add_reshape_transpose_broadcast_to_reshape_1_kernel:
.text.tvmgen_default_fused_reshape_squeeze_add_reshape_transpose_broadcast_to_reshape_1_kernel:
[----:B------:R-:W-:Y:S01]  /*0000*/  LDC R1, c[0x0][0x37c] ;  /* 0x0000df00ff017b82 */ /* 0x000fe20000000800 */
[----:B------:R-:W0:Y:S07]  /*0010*/  S2R R8, SR_TID.X ;  /* 0x0000000000087919 */ /* 0x000e2e0000002100 */
[----:B------:R-:W1:Y:S01]  /*0020*/  S2UR UR4, SR_CTAID.X ;  /* 0x00000000000479c3 */ /* 0x000e620000002500 */
[----:B------:R-:W2:Y:S07]  /*0030*/  LDCU.64 UR6, c[0x0][0x358] ;  /* 0x00006b00ff0677ac */ /* 0x000eae0008000a00 */
[----:B------:R-:W3:Y:S08]  /*0040*/  LDC.64 R4, c[0x0][0x390] ;  /* 0x0000e400ff047b82 */ /* 0x000ef00000000a00 */
[----:B------:R-:W4:Y:S01]  /*0050*/  LDC.64 R2, c[0x0][0x388] ;  /* 0x0000e200ff027b82 */ /* 0x000f220000000a00 */
[----:B-1----:R-:W-:Y:S01]  /*0060*/  USHF.L.U32 UR5, UR4, 0x3, URZ ;  /* 0x0000000304057899 */ /* 0x002fe200080006ff */
[----:B0-----:R-:W-:-:S02]  /*0070*/  SHF.R.U32.HI R6, RZ, 0x7, R8 ;  /* 0x00000007ff067819 */ /* 0x001fc40000011608 */
[----:B------:R-:W-:-:S03]  /*0080*/  LOP3.LUT R0, R8, 0x7f, RZ, 0xc0, !PT ;  /* 0x0000007f08007812 */ /* 0x000fc600078ec0ff */
[----:B------:R-:W-:-:S05]  /*0090*/  LOP3.LUT R7, R6, UR5, RZ, 0xfc, !PT ;  /* 0x0000000506077c12 */ /* 0x000fca000f8efcff */
[----:B------:R-:W-:Y:S02]  /*00a0*/  IMAD R9, R0, 0x300, R7 ;  /* 0x0000030000097824 */ /* 0x000fe400078e0207 */
[----:B---3--:R-:W-:Y:S02]  /*00b0*/  IMAD.WIDE.U32 R4, R7, 0x4, R4 ;  /* 0x0000000407047825 */ /* 0x008fe400078e0004 */
[----:B------:R-:W0:Y:S02]  /*00c0*/  LDC.64 R6, c[0x0][0x380] ;  /* 0x0000e000ff067b82 */ /* 0x000e240000000a00 */
[----:B----4-:R-:W-:Y:S02]  /*00d0*/  IMAD.WIDE.U32 R2, R9, 0x4, R2 ;  /* 0x0000000409027825 */ /* 0x010fe400078e0002 */
[----:B--2---:R-:W2:Y:S04]  /*00e0*/  LDG.E.CONSTANT R5, desc[UR6][R4.64] ;  /* 0x0000000604057981 */ /* 0x004ea8000c1e9900 */
[----:B------:R-:W2:Y:S01]  /*00f0*/  LDG.E.CONSTANT R2, desc[UR6][R2.64] ;  /* 0x0000000602027981 */ /* 0x000ea2000c1e9900 */
[----:B------:R-:W-:-:S06]  /*0100*/  USHF.L.U32 UR4, UR4, 0xa, URZ ;  /* 0x0000000a04047899 */ /* 0x000fcc00080006ff */
[----:B------:R-:W-:-:S05]  /*0110*/  LOP3.LUT R9, R8, UR4, RZ, 0xfc, !PT ;  /* 0x0000000408097c12 */ /* 0x000fca000f8efcff */
[----:B0-----:R-:W-:-:S04]  /*0120*/  IMAD.WIDE.U32 R6, R9, 0x4, R6 ;  /* 0x0000000409067825 */ /* 0x001fc800078e0006 */
[----:B--2---:R-:W-:-:S05]  /*0130*/  FADD R9, R2, R5 ;  /* 0x0000000502097221 */ /* 0x004fca0000000000 */
[----:B------:R-:W-:Y:S01]  /*0140*/  STG.E desc[UR6][R6.64], R9 ;  /* 0x0000000906007986 */ /* 0x000fe2000c101906 */
[----:B------:R-:W-:Y:S05]  /*0150*/  EXIT ;  /* 0x000000000000794d */ /* 0x000fea0003800000 */
.L_x_60:
        /* <DEDUP_REMOVED lines=10> */
.L_x_98:


//--------------------- .text.tvmgen_default_fused_nn_batch_matmul_1_kernel --------------------------
	.section	.text.tvmgen_default_fused_nn_batch_matmul_1_kernel,"ax",@progbits
	.align	128
        .global         tvmgen_default_fused_nn_batch_matmul_1_kernel
        .type           tvmgen_default_fused_nn_batch_matmul_1_kernel,@function
        .size           tvmgen_default_fused_nn_batch_matmul_1_kernel,(.L_x_99 - tvmgen_default_fused_nn_batch_matmul_1_kernel)
        .other          tvmgen_default_fused_nn_batch_matmul_1_kernel,@"STO_CUDA_ENTRY STV_DEFAULT"
tvmgen_default_fused_nn_batch_matmul_1_kernel:
.text.tvmgen_default_fused_nn_batch_matmul_1_kernel:
        /* <DEDUP_REMOVED lines=8> */
[----:B------:R-:W-:Y:S01]  /*0080*/  CS2R R72, SRZ ;  /* 0x0000000000487805 */ /* 0x000fe2000001ff00 */
[----:B------:R-:W3:Y:S01]  /*0090*/  S2R R76, SR_TID.X ;  /* 0x00000000004c7919 */ /* 0x000ee20000002100 */
[----:B------:R-:W-:-:S02]  /*00a0*/  MOV R75, RZ ;  /* 0x000000ff004b7202 */ /* 0x000fc40000000f00 */
[----:B------:R-:W-:Y:S02]  /*00b0*/  CS2R R70, SRZ ;  /* 0x0000000000467805 */ /* 0x000fe4000001ff00 */
[----:B------:R-:W-:Y:S01]  /*00c0*/  CS2R R68, SRZ ;  /* 0x0000000000447805 */ /* 0x000fe2000001ff00 */
[----:B------:R-:W4:Y:S01]  /*00d0*/  S2R R77, SR_CTAID.Z ;  /* 0x00000000004d7919 */ /* 0x000f220000002700 */
[----:B------:R-:W-:Y:S02]  /*00e0*/  CS2R R66, SRZ ;  /* 0x0000000000427805 */ /* 0x000fe4000001ff00 */
[----:B------:R-:W-:Y:S02]  /*00f0*/  CS2R R64, SRZ ;  /* 0x0000000000407805 */ /* 0x000fe4000001ff00 */
[----:B------:R-:W-:Y:S01]  /*0100*/  CS2R R62, SRZ ;  /* 0x00000000003e7805 */ /* 0x000fe2000001ff00 */
[----:B------:R-:W2:Y:S01]  /*0110*/  S2R R79, SR_CTAID.X ;  /* 0x00000000004f7919 */ /* 0x000ea20000002500 */
[----:B------:R-:W-:-:S02]  /*0120*/  CS2R R60, SRZ ;  /* 0x00000000003c7805 */ /* 0x000fc4000001ff00 */
[----:B------:R-:W-:Y:S02]  /*0130*/  CS2R R58, SRZ ;  /* 0x00000000003a7805 */ /* 0x000fe4000001ff00 */
[----:B------:R-:W-:Y:S02]  /*0140*/  CS2R R56, SRZ ;  /* 0x0000000000387805 */ /* 0x000fe4000001ff00 */
[----:B------:R-:W-:Y:S02]  /*0150*/  CS2R R54, SRZ ;  /* 0x0000000000367805 */ /* 0x000fe4000001ff00 */
[----:B------:R-:W-:Y:S02]  /*0160*/  CS2R R52, SRZ ;  /* 0x0000000000347805 */ /* 0x000fe4000001ff00 */
[----:B------:R-:W-:Y:S02]  /*0170*/  CS2R R50, SRZ ;  /* 0x0000000000327805 */ /* 0x000fe4000001ff00 */
[----:B------:R-:W-:-:S02]  /*0180*/  CS2R R48, SRZ ;  /* 0x0000000000307805 */ /* 0x000fc4000001ff00 */
[----:B------:R-:W-:Y:S01]  /*0190*/  CS2R R46, SRZ ;  /* 0x00000000002e7805 */ /* 0x000fe2000001ff00 */
[----:B-1----:R-:W-:Y:S01]  /*01a0*/  ULEA UR5, UR6, UR5, 0x18 ;  /* 0x0000000506057291 */ /* 0x002fe2000f8ec0ff */
[----:B------:R-:W-:Y:S01]  /*01b0*/  CS2R R44, SRZ ;  /* 0x00000000002c7805 */ /* 0x000fe2000001ff00 */
[----:B------:R-:W-:Y:S01]  /*01c0*/  ULEA UR4, UR6, UR4, 0x18 ;  /* 0x0000000406047291 */ /* 0x000fe2000f8ec0ff */
[----:B------:R-:W-:Y:S02]  /*01d0*/  CS2R R42, SRZ ;  /* 0x00000000002a7805 */ /* 0x000fe4000001ff00 */
[----:B------:R-:W-:Y:S02]  /*01e0*/  CS2R R40, SRZ ;  /* 0x0000000000287805 */ /* 0x000fe4000001ff00 */
[----:B------:R-:W-:Y:S02]  /*01f0*/  CS2R R38, SRZ ;  /* 0x0000000000267805 */ /* 0x000fe4000001ff00 */
[----:B------:R-:W-:-:S02]  /*0200*/  CS2R R36, SRZ ;  /* 0x0000000000247805 */ /* 0x000fc4000001ff00 */
[----:B0-----:R-:W-:Y:S02]  /*0210*/  SHF.L.U32 R5, R78, 0x6, RZ ;  /* 0x000000064e057819 */ /* 0x001fe400000006ff */
[----:B------:R-:W-:Y:S02]  /*0220*/  CS2R R34, SRZ ;  /* 0x0000000000227805 */ /* 0x000fe4000001ff00 */
[----:B------:R-:W-:Y:S02]  /*0230*/  CS2R R32, SRZ ;  /* 0x0000000000207805 */ /* 0x000fe4000001ff00 */
[----:B------:R-:W-:Y:S02]  /*0240*/  CS2R R30, SRZ ;  /* 0x00000000001e7805 */ /* 0x000fe4000001ff00 */
[----:B--2---:R-:W-:Y:S02]  /*0250*/  SHF.L.U32 R3, R74, 0xc, RZ ;  /* 0x0000000c4a037819 */ /* 0x004fe400000006ff */
[----:B------:R-:W-:-:S02]  /*0260*/  CS2R R28, SRZ ;  /* 0x00000000001c7805 */ /* 0x000fc4000001ff00 */
[----:B------:R-:W-:Y:S02]  /*0270*/  CS2R R26, SRZ ;  /* 0x00000000001a7805 */ /* 0x000fe4000001ff00 */
[----:B------:R-:W-:Y:S02]  /*0280*/  CS2R R24, SRZ ;  /* 0x0000000000187805 */ /* 0x000fe4000001ff00 */
[-C--:B---3--:R-:W-:Y:S02]  /*0290*/  LOP3.LUT R5, R5, R76.reuse, RZ, 0xfc, !PT ;  /* 0x0000004c05057212 */ /* 0x088fe400078efcff */
[----:B------:R-:W-:Y:S02]  /*02a0*/  CS2R R22, SRZ ;  /* 0x0000000000167805 */ /* 0x000fe4000001ff00 */
[----:B------:R-:W-:Y:S02]  /*02b0*/  LOP3.LUT R2, R3, R76, RZ, 0xfc, !PT ;  /* 0x0000004c03027212 */ /* 0x000fe400078efcff */
[----:B------:R-:W-:-:S02]  /*02c0*/  CS2R R20, SRZ ;  /* 0x0000000000147805 */ /* 0x000fc4000001ff00 */
[C---:B------:R-:W-:Y:S01]  /*02d0*/  LEA R80, R76.reuse, UR5, 0x5 ;  /* 0x000000054c507c11 */ /* 0x040fe2000f8e28ff */
[----:B------:R-:W-:Y:S01]  /*02e0*/  IMAD R84, R76, 0x7, R5 ;  /* 0x000000074c547824 */ /* 0x000fe200078e0205 */
[----:B----4-:R-:W-:Y:S02]  /*02f0*/  LEA R83, R77, R2, 0xd ;  /* 0x000000024d537211 */ /* 0x010fe400078e68ff */
[----:B------:R-:W-:Y:S02]  /*0300*/  CS2R R18, SRZ ;  /* 0x0000000000127805 */ /* 0x000fe4000001ff00 */
[----:B------:R-:W-:Y:S02]  /*0310*/  CS2R R16, SRZ ;  /* 0x0000000000107805 */ /* 0x000fe4000001ff00 */
[----:B------:R-:W-:Y:S02]  /*0320*/  CS2R R14, SRZ ;  /* 0x00000000000e7805 */ /* 0x000fe4000001ff00 */
[----:B------:R-:W-:-:S02]  /*0330*/  CS2R R12, SRZ ;  /* 0x00000000000c7805 */ /* 0x000fc4000001ff00 */
[C---:B------:R-:W-:Y:S01]  /*0340*/  LEA R81, R78.reuse, UR4, 0x8 ;  /* 0x000000044e517c11 */ /* 0x040fe2000f8e40ff */
[----:B------:R-:W0:Y:S01]  /*0350*/  LDCU.64 UR8, c[0x0][0x358] ;  /* 0x00006b00ff0877ac */ /* 0x000e220008000a00 */
[----:B------:R-:W-:Y:S02]  /*0360*/  LEA R82, R5, UR4, 0x2 ;  /* 0x0000000405527c11 */ /* 0x000fe4000f8e10ff */
[----:B------:R-:W-:Y:S02]  /*0370*/  LEA R83, R78, R83, 0x9 ;  /* 0x000000534e537211 */ /* 0x000fe400078e48ff */
[----:B------:R-:W-:Y:S02]  /*0380*/  LEA R84, R84, UR5, 0x2 ;  /* 0x0000000554547c11 */ /* 0x000fe4000f8e10ff */
[----:B------:R-:W-:-:S07]  /*0390*/  IADD3 R80, PT, PT, R80, 0x10, RZ ;  /* 0x0000001050507810 */ /* 0x000fce0007ffe0ff */
.L_x_62:
[----:B------:R-:W1:Y:S01]  /*03a0*/  LDC.64 R2, c[0x0][0x388] ;  /* 0x0000e200ff027b82 */ /* 0x000e620000000a00 */
[----:B------:R-:W-:Y:S02]  /*03b0*/  LEA R5, R86, R83, 0x3 ;  /* 0x0000005356057211 */ /* 0x000fe400078e18ff */
[----:B------:R-:W-:Y:S02]  /*03c0*/  SHF.L.U32 R6, R78, 0x7, RZ ;  /* 0x000000074e067819 */ /* 0x000fe400000006ff */
[----:B------:R-:W-:-:S04]  /*03d0*/  SHF.L.U32 R85, R77, 0xd, RZ ;  /* 0x0000000d4d557819 */ /* 0x000fc800000006ff */
[----:B------:R-:W-:Y:S01]  /*03e0*/  LOP3.LUT R6, R6, R85, RZ, 0xfc, !PT ;  /* 0x0000005506067212 */ /* 0x000fe200078efcff */
[----:B-1----:R-:W-:Y:S02]  /*03f0*/  IMAD.WIDE.U32 R2, R5, 0x4, R2 ;  /* 0x0000000405027825 */ /* 0x002fe400078e0002 */
[----:B------:R-:W1:Y:S01]  /*0400*/  LDC.64 R4, c[0x0][0x390] ;  /* 0x0000e400ff047b82 */ /* 0x000e620000000a00 */
[----:B------:R-:W-:Y:S02]  /*0410*/  LEA R85, R79, R6, 0x6 ;  /* 0x000000064f557211 */ /* 0x000fe400078e30ff */
[----:B0-----:R-:W2:Y:S02]  /*0420*/  LDG.E.CONSTANT R9, desc[UR8][R2.64] ;  /* 0x0000000802097981 */ /* 0x001ea4000c1e9900 */
[----:B------:R-:W-:Y:S02]  /*0430*/  LEA R85, R76, R85, 0x3 ;  /* 0x000000554c557211 */ /* 0x000fe400078e18ff */
[----:B------:R-:W3:Y:S02]  /*0440*/  LDG.E.CONSTANT R11, desc[UR8][R2.64+0x100] ;  /* 0x00010008020b7981 */ /* 0x000ee4000c1e9900 */
[----:B------:R-:W-:-:S02]  /*0450*/  LEA R6, R86, R85, 0xa ;  /* 0x0000005556067211 */ /* 0x000fc400078e50ff */
[----:B------:R-:W4:Y:S04]  /*0460*/  LDG.E.CONSTANT R7, desc[UR8][R2.64+0x200] ;  /* 0x0002000802077981 */ /* 0x000f28000c1e9900 */
[----:B------:R-:W5:Y:S04]  /*0470*/  LDG.E.CONSTANT R85, desc[UR8][R2.64+0x300] ;  /* 0x0003000802557981 */ /* 0x000f68000c1e9900 */
[----:B------:R-:W5:Y:S04]  /*0480*/  LDG.E.CONSTANT R87, desc[UR8][R2.64+0x400] ;  /* 0x0004000802577981 */ /* 0x000f68000c1e9900 */
[----:B------:R-:W5:Y:S01]  /*0490*/  LDG.E.CONSTANT R89, desc[UR8][R2.64+0x500] ;  /* 0x0005000802597981 */ /* 0x000f62000c1e9900 */
[----:B-1----:R-:W-:-:S03]  /*04a0*/  IMAD.WIDE.U32 R4, R6, 0x4, R4 ;  /* 0x0000000406047825 */ /* 0x002fc600078e0004 */
        /* <DEDUP_REMOVED lines=11> */
[----:B------:R-:W-:-:S04]  /*0560*/  IADD3 R86, PT, PT, R86, 0x1, RZ ;  /* 0x0000000156567810 */ /* 0x000fc80007ffe0ff */
[----:B------:R-:W-:Y:S01]  /*0570*/  ISETP.NE.AND P0, PT, R86, 0x8, PT ;  /* 0x000000085600780c */ /* 0x000fe20003f05270 */
[----:B------:R-:W-:Y:S01]  /*0580*/  UMOV UR4, 0x80 ;  /* 0x0000008000047882 */ /* 0x000fe20000000000 */
[----:B--2---:R-:W-:Y:S04]  /*0590*/  STS [R82], R9 ;  /* 0x0000000952007388 */ /* 0x004fe80000000800 */
[----:B---3--:R-:W-:Y:S04]  /*05a0*/  STS [R82+0x20], R11 ;  /* 0x0000200b52007388 */ /* 0x008fe80000000800 */
[----:B----4-:R-:W-:Y:S04]  /*05b0*/  STS [R82+0x40], R7 ;  /* 0x0000400752007388 */ /* 0x010fe80000000800 */
        /* <DEDUP_REMOVED lines=13> */
[----:B0-----:R-:W-:Y:S01]  /*0690*/  MOV R85, R80 ;  /* 0x0000005000557202 */ /* 0x001fe20000000f00 */
[----:B------:R-:W-:Y:S06]  /*06a0*/  BAR.SYNC.DEFER_BLOCKING 0x0 ;  /* 0x0000000000007b1d */ /* 0x000fec0000010000 */
.L_x_61:
[----:B-1----:R-:W-:Y:S04]  /*06b0*/  LDS R2, [R81+UR4+-0x80] ;  /* 0xffff800451027984 */ /* 0x002fe80008000800 */
[----:B------:R-:W0:Y:S04]  /*06c0*/  LDS.128 R4, [R85+-0x10] ;  /* 0xfffff00055047984 */ /* 0x000e280000000c00 */
[----:B------:R1:W2:Y:S04]  /*06d0*/  LDS.128 R8, [R85] ;  /* 0x0000000055087984 */ /* 0x0002a80000000c00 */
[----:B------:R-:W3:Y:S04]  /*06e0*/  LDS R88, [R81+UR4+-0x60] ;  /* 0xffffa00451587984 */ /* 0x000ee80008000800 */
[----:B------:R-:W4:Y:S01]  /*06f0*/  LDS R90, [R81+UR4+-0x40] ;  /* 0xffffc004515a7984 */ /* 0x000f220008000800 */
[----:B-1----:R-:W-:-:S03]  /*0700*/  IADD3 R85, PT, PT, R85, 0x100, RZ ;  /* 0x0000010055557810 */ /* 0x002fc60007ffe0ff */
[----:B------:R-:W1:Y:S04]  /*0710*/  LDS R92, [R81+UR4+-0x20] ;  /* 0xffffe004515c7984 */ /* 0x000e680008000800 */
        /* <DEDUP_REMOVED lines=17> */
[C---:B----4-:R-:W-:Y:S01]  /*0830*/  FFMA R45, R90.reuse, R4, R45 ;  /* 0x000000045a2d7223 */ /* 0x050fe2000000002d */
[C---:B------:R-:W-:Y:S01]  /*0840*/  FFMA R42, R90.reuse, R5, R42 ;  /* 0x000000055a2a7223 */ /* 0x040fe2000000002a */
[C---:B------:R-:W-:Y:S01]  /*0850*/  FFMA R47, R90.reuse, R6, R47 ;  /* 0x000000065a2f7223 */ /* 0x040fe2000000002f */
[C---:B------:R-:W-:Y:S01]  /*0860*/  FFMA R44, R90.reuse, R7, R44 ;  /* 0x000000075a2c7223 */ /* 0x040fe2000000002c */
[C---:B------:R-:W-:Y:S01]  /*0870*/  FFMA R49, R90.reuse, R8, R49 ;  /* 0x000000085a317223 */ /* 0x040fe20000000031 */
[C---:B------:R-:W-:Y:S01]  /*0880*/  FFMA R46, R90.reuse, R9, R46 ;  /* 0x000000095a2e7223 */ /* 0x040fe2000000002e */
[C---:B------:R-:W-:Y:S01]  /*0890*/  FFMA R51, R90.reuse, R10, R51 ;  /* 0x0000000a5a337223 */ /* 0x040fe20000000033 */
[----:B------:R-:W-:Y:S01]  /*08a0*/  FFMA R48, R90, R11, R48 ;  /* 0x0000000b5a307223 */ /* 0x000fe20000000030 */
[----:B------:R-:W0:Y:S01]  /*08b0*/  LDS R2, [R81+UR4] ;  /* 0x0000000451027984 */ /* 0x000e220008000800 */
[C---:B-1----:R-:W-:Y:S01]  /*08c0*/  FFMA R53, R92.reuse, R4, R53 ;  /* 0x000000045c357223 */ /* 0x042fe20000000035 */
[C---:B------:R-:W-:Y:S01]  /*08d0*/  FFMA R50, R92.reuse, R5, R50 ;  /* 0x000000055c327223 */ /* 0x040fe20000000032 */
[C---:B------:R-:W-:Y:S01]  /*08e0*/  FFMA R55, R92.reuse, R6, R55 ;  /* 0x000000065c377223 */ /* 0x040fe20000000037 */
[----:B------:R-:W1:Y:S01]  /*08f0*/  LDS R88, [R81+UR4+0x40] ;  /* 0x0000400451587984 */ /* 0x000e620008000800 */
[C---:B------:R-:W-:Y:S01]  /*0900*/  FFMA R52, R92.reuse, R7, R52 ;  /* 0x000000075c347223 */ /* 0x040fe20000000034 */
[C---:B------:R-:W-:Y:S01]  /*0910*/  FFMA R57, R92.reuse, R8, R57 ;  /* 0x000000085c397223 */ /* 0x040fe20000000039 */
[C---:B------:R-:W-:Y:S01]  /*0920*/  FFMA R54, R92.reuse, R9, R54 ;  /* 0x000000095c367223 */ /* 0x040fe20000000036 */
[----:B------:R-:W2:Y:S01]  /*0930*/  LDS R90, [R81+UR4+0x60] ;  /* 0x00006004515a7984 */ /* 0x000ea20008000800 */
[----:B------:R-:W-:Y:S01]  /*0940*/  UIADD3 UR4, UPT, UPT, UR4, 0x4, URZ ;  /* 0x0000000404047890 */ /* 0x000fe2000fffe0ff */
[C---:B------:R-:W-:Y:S01]  /*0950*/  FFMA R59, R92.reuse, R10, R59 ;  /* 0x0000000a5c3b7223 */ /* 0x040fe2000000003b */
[----:B------:R-:W-:Y:S01]  /*0960*/  FFMA R56, R92, R11, R56 ;  /* 0x0000000b5c387223 */ /* 0x000fe20000000038 */
[C---:B-----5:R-:W-:Y:S01]  /*0970*/  FFMA R69, R3.reuse, R4, R69 ;  /* 0x0000000403457223 */ /* 0x060fe20000000045 */
[----:B------:R-:W-:Y:S01]  /*0980*/  UISETP.NE.AND UP0, UPT, UR4, 0xa0, UPT ;  /* 0x000000a00400788c */ /* 0x000fe2000bf05270 */
        /* <DEDUP_REMOVED lines=36> */
[----:B------:R-:W-:-:S04]  /*0bd0*/  LEA R79, R78, R79, 0x4 ;  /* 0x0000004f4e4f7211 */ /* 0x000fc800078e20ff */
[----:B------:R-:W-:-:S04]  /*0be0*/  LEA R5, R79, R76, 0x3 ;  /* 0x0000004c4f057211 */ /* 0x000fc800078e18ff */
[----:B------:R-:W-:-:S05]  /*0bf0*/  SHF.L.U32 R5, R5, 0x3, RZ ;  /* 0x0000000305057819 */ /* 0x000fca00000006ff */
        /* <DEDUP_REMOVED lines=66> */
.L_x_63:
        /* <DEDUP_REMOVED lines=14> */
.L_x_99:


//--------------------- .text.tvmgen_default_fused_reshape_squeeze_divide_add_kernel --------------------------
	.section	.text.tvmgen_default_fused_reshape_squeeze_divide_add_kernel,"ax",@progbits
	.align	128
        .global         tvmgen_default_fused_reshape_squeeze_divide_add_kernel
        .type           tvmgen_default_fused_reshape_squeeze_divide_add_kernel,@function
        .size           tvmgen_default_fused_reshape_squeeze_divide_add_kernel,(.L_x_100 - tvmgen_default_fused_reshape_squeeze_divide_add_kernel)
        .other          tvmgen_default_fused_reshape_squeeze_divide_add_kernel,@"STO_CUDA_ENTRY STV_DEFAULT"
tvmgen_default_fused_reshape_squeeze_divide_add_kernel:
.text.tvmgen_default_fused_reshape_squeeze_divide_add_kernel:
[----:B------:R-:W-:Y:S01]  /*0000*/  LDC R1, c[0x0][0x37c] ;  /* 0x0000df00ff017b82 */ /* 0x000fe20000000800 */
[----:B------:R-:W0:Y:S07]  /*0010*/  S2R R9, SR_TID.X ;  /* 0x0000000000097919 */ /* 0x000e2e0000002100 */
[----:B------:R-:W1:Y:S01]  /*0020*/  S2UR UR4, SR_CTAID.X ;  /* 0x00000000000479c3 */ /* 0x000e620000002500 */
[----:B------:R-:W2:Y:S01]  /*0030*/  LDCU.64 UR8, c[0x0][0x390] ;  /* 0x00007200ff0877ac */ /* 0x000ea20008000a00 */
[----:B------:R-:W3:Y:S06]  /*0040*/  LDCU.64 UR6, c[0x0][0x358] ;  /* 0x00006b00ff0677ac */ /* 0x000eec0008000a00 */
[----:B------:R-:W4:Y:S08]  /*0050*/  LDC.64 R2, c[0x0][0x388] ;  /* 0x0000e200ff027b82 */ /* 0x000f300000000a00 */
[----:B------:R-:W5:Y:S01]  /*0060*/  LDC.64 R4, c[0x0][0x380] ;  /* 0x0000e000ff047b82 */ /* 0x000f620000000a00 */
[----:B-1----:R-:W-:Y:S01]  /*0070*/  USHF.L.U32 UR4, UR4, 0xa, URZ ;  /* 0x0000000a04047899 */ /* 0x002fe200080006ff */
[----:B0-----:R-:W-:-:S05]  /*0080*/  SHF.L.U32 R0, R9, 0x2, RZ ;  /* 0x0000000209007819 */ /* 0x001fca00000006ff */
[----:B------:R-:W-:Y:S02]  /*0090*/  LOP3.LUT R9, R9, UR4, RZ, 0xfc, !PT ;  /* 0x0000000409097c12 */ /* 0x000fe4000f8efcff */
[----:B------:R-:W-:-:S03]  /*00a0*/  LOP3.LUT R0, R0, 0x1fc, RZ, 0xc0, !PT ;  /* 0x000001fc00007812 */ /* 0x000fc600078ec0ff */
[----:B----4-:R-:W-:Y:S01]  /*00b0*/  IMAD.WIDE.U32 R2, R9, 0x4, R2 ;  /* 0x0000000409027825 */ /* 0x010fe200078e0002 */
[----:B--2---:R-:W-:-:S04]  /*00c0*/  IADD3 R6, P0, PT, R0, UR8, RZ ;  /* 0x0000000800067c10 */ /* 0x004fc8000ff1e0ff */
[----:B------:R-:W-:Y:S01]  /*00d0*/  IADD3.X R7, PT, PT, RZ, UR9, RZ, P0, !PT ;  /* 0x00000009ff077c10 */ /* 0x000fe200087fe4ff */
[----:B---3--:R-:W2:Y:S05]  /*00e0*/  LDG.E.CONSTANT R2, desc[UR6][R2.64] ;  /* 0x0000000602027981 */ /* 0x008eaa000c1e9900 */
[----:B------:R-:W2:Y:S01]  /*00f0*/  LDG.E.CONSTANT R7, desc[UR6][R6.64] ;  /* 0x0000000606077981 */ /* 0x000ea2000c1e9900 */
[----:B-----5:R-:W-:-:S04]  /*0100*/  IMAD.WIDE.U32 R4, R9, 0x4, R4 ;  /* 0x0000000409047825 */ /* 0x020fc800078e0004 */
[----:B--2---:R-:W-:-:S05]  /*0110*/  FFMA R9, R2, 0.125, R7 ;  /* 0x3e00000002097823 */ /* 0x004fca0000000007 */
[----:B------:R-:W-:Y:S01]  /*0120*/  STG.E desc[UR6][R4.64], R9 ;  /* 0x0000000904007986 */ /* 0x000fe2000c101906 */
[----:B------:R-:W-:Y:S05]  /*0130*/  EXIT ;  /* 0x000000000000794d */ /* 0x000fea0003800000 */
.L_x_64:
        /* <DEDUP_REMOVED lines=12> */
.L_x_100:


//--------------------- .text.tvmgen_default_fused_variance_kernel --------------------------
	.section	.text.tvmgen_default_fused_variance_kernel,"ax",@progbits
	.align	128
        .global         tvmgen_default_fused_variance_kernel
        .type           tvmgen_default_fused_variance_kernel,@function
        .size           tvmgen_default_fused_variance_kernel,(.L_x_101 - tvmgen_default_fused_variance_kernel)
        .other          tvmgen_default_fused_variance_kernel,@"STO_CUDA_ENTRY STV_DEFAULT"
tvmgen_default_fused_variance_kernel:
.text.tvmgen_default_fused_variance_kernel:
[----:B------:R-:W-:Y:S01]  /*0000*/  LDC R1, c[0x0][0x37c] ;  /* 0x0000df00ff017b82 */ /* 0x000fe20000000800 */
[----:B------:R-:W0:Y:S07]  /*0010*/  S2R R6, SR_TID.Y ;  /* 0x0000000000067919 */ /* 0x000e2e0000002200 */
[----:B------:R-:W1:Y:S01]  /*0020*/  LDC.64 R16, c[0x0][0x390] ;  /* 0x0000e400ff107b82 */ /* 0x000e620000000a00 */
[----:B------:R-:W2:Y:S01]  /*0030*/  LDCU.64 UR4, c[0x0][0x358] ;  /* 0x00006b00ff0477ac */ /* 0x000ea20008000a00 */
[----:B------:R-:W0:Y:S01]  /*0040*/  S2R R5, SR_TID.X ;  /* 0x0000000000057919 */ /* 0x000e220000002100 */
[----:B------:R-:W3:Y:S05]  /*0050*/  S2R R7, SR_CTAID.X ;  /* 0x0000000000077919 */ /* 0x000eea0000002500 */
[----:B------:R-:W4:Y:S01]  /*0060*/  LDC.64 R2, c[0x0][0x388] ;  /* 0x0000e200ff027b82 */ /* 0x000f220000000a00 */
[----:B0-----:R-:W-:Y:S01]  /*0070*/  IMAD R0, R6, 0x300, R5 ;  /* 0x0000030006007824 */ /* 0x001fe200078e0205 */
[----:B---3--:R-:W-:-:S03]  /*0080*/  LEA R4, R7, R6, 0x5 ;  /* 0x0000000607047211 */ /* 0x008fc600078e28ff */
[----:B------:R-:W-:Y:S02]  /*0090*/  IMAD R7, R7, 0x6000, R0 ;  /* 0x0000600007077824 */ /* 0x000fe400078e0200 */
[----:B-1----:R-:W-:-:S04]  /*00a0*/  IMAD.WIDE.U32 R16, R4, 0x4, R16 ;  /* 0x0000000404107825 */ /* 0x002fc800078e0010 */
[----:B----4-:R-:W-:Y:S01]  /*00b0*/  IMAD.WIDE.U32 R2, R7, 0x4, R2 ;  /* 0x0000000407027825 */ /* 0x010fe200078e0002 */
[----:B--2---:R-:W2:Y:S04]  /*00c0*/  LDG.E.CONSTANT R9, desc[UR4][R16.64] ;  /* 0x0000000410097981 */ /* 0x004ea8000c1e9900 */
        /* <DEDUP_REMOVED lines=18> */
[----:B------:R0:W5:Y:S01]  /*01f0*/  LDG.E.CONSTANT R23, desc[UR4][R2.64+0xb80] ;  /* 0x000b800402177981 */ /* 0x000162000c1e9900 */
[----:B--2---:R-:W-:-:S04]  /*0200*/  FADD R0, -R9, R0 ;  /* 0x0000000009007221 */ /* 0x004fc80000000100 */
[----:B------:R-:W-:Y:S01]  /*0210*/  FFMA R17, R0, R0, RZ ;  /* 0x0000000000117223 */ /* 0x000fe200000000ff */
[C---:B---3--:R-:W-:Y:S01]  /*0220*/  FADD R19, -R9.reuse, R19 ;  /* 0x0000001309137221 */ /* 0x048fe20000000100 */
[----:B------:R-:W2:Y:S01]  /*0230*/  LDG.E.CONSTANT R0, desc[UR4][R2.64+0x900] ;  /* 0x0009000402007981 */ /* 0x000ea2000c1e9900 */
[----:B----4-:R-:W-:Y:S02]  /*0240*/  FADD R21, -R9, R21 ;  /* 0x0000001509157221 */ /* 0x010fe40000000100 */
[----:B------:R-:W-:Y:S02]  /*0250*/  FFMA R19, R19, R19, R17 ;  /* 0x0000001313137223 */ /* 0x000fe40000000011 */
[----:B------:R-:W3:Y:S02]  /*0260*/  LDG.E.CONSTANT R17, desc[UR4][R2.64+0x980] ;  /* 0x0009800402117981 */ /* 0x000ee4000c1e9900 */
[----:B------:R-:W-:Y:S01]  /*0270*/  FFMA R19, R21, R21, R19 ;  /* 0x0000001515137223 */ /* 0x000fe20000000013 */
[----:B-----5:R-:W-:-:S02]  /*0280*/  FADD R21, -R9, R15 ;  /* 0x0000000f09157221 */ /* 0x020fc40000000100 */
[----:B------:R-:W4:Y:S02]  /*0290*/  LDG.E.CONSTANT R15, desc[UR4][R2.64+0xa00] ;  /* 0x000a0004020f7981 */ /* 0x000f24000c1e9900 */
[----:B------:R-:W-:Y:S02]  /*02a0*/  FFMA R25, R21, R21, R19 ;  /* 0x0000001515197223 */ /* 0x000fe40000000013 */
[----:B------:R-:W5:Y:S04]  /*02b0*/  LDG.E.CONSTANT R19, desc[UR4][R2.64+0xa80] ;  /* 0x000a800402137981 */ /* 0x000f68000c1e9900 */
[----:B------:R-:W0:Y:S01]  /*02c0*/  LDG.E.CONSTANT R21, desc[UR4][R2.64+0xb00] ;  /* 0x000b000402157981 */ /* 0x000e22000c1e9900 */
[C---:B------:R-:W-:Y:S01]  /*02d0*/  FADD R7, -R9.reuse, R7 ;  /* 0x0000000709077221 */ /* 0x040fe20000000100 */
[----:B------:R-:W-:-:S03]  /*02e0*/  FADD R8, -R9, R8 ;  /* 0x0000000809087221 */ /* 0x000fc60000000100 */
[----:B------:R-:W-:-:S04]  /*02f0*/  FFMA R25, R7, R7, R25 ;  /* 0x0000000707197223 */ /* 0x000fc80000000019 */
[----:B------:R-:W-:Y:S01]  /*0300*/  FFMA R25, R8, R8, R25 ;  /* 0x0000000808197223 */ /* 0x000fe20000000019 */
[----:B------:R-:W-:-:S04]  /*0310*/  FADD R8, -R9, R13 ;  /* 0x0000000d09087221 */ /* 0x000fc80000000100 */
[----:B------:R-:W-:Y:S01]  /*0320*/  FFMA R25, R8, R8, R25 ;  /* 0x0000000808197223 */ /* 0x000fe20000000019 */
[C---:B------:R-:W-:Y:S01]  /*0330*/  FADD R8, -R9.reuse, R11 ;  /* 0x0000000b09087221 */ /* 0x040fe20000000100 */
[----:B------:R-:W-:-:S03]  /*0340*/  FADD R28, -R9, R28 ;  /* 0x0000001c091c7221 */ /* 0x000fc60000000100 */
[----:B------:R-:W-:Y:S01]  /*0350*/  FFMA R25, R8, R8, R25 ;  /* 0x0000000808197223 */ /* 0x000fe20000000019 */
        /* <DEDUP_REMOVED lines=17> */
[----:B------:R-:W-:-:S04]  /*0470*/  FFMA R25, R12, R12, R25 ;  /* 0x0000000c0c197223 */ /* 0x000fc80000000019 */
[----:B------:R-:W-:Y:S01]  /*0480*/  FFMA R25, R10, R10, R25 ;  /* 0x0000000a0a197223 */ /* 0x000fe20000000019 */
[----:B------:R-:W-:Y:S02]  /*0490*/  ISETP.NE.AND P0, PT, R5, RZ, PT ;  /* 0x000000ff0500720c */ /* 0x000fe40003f05270 */
[----:B------:R-:W-:Y:S01]  /*04a0*/  SHF.L.U32 R5, R6, 0x5, RZ ;  /* 0x0000000506057819 */ /* 0x000fe200000006ff */
[----:B--2---:R-:W-:-:S04]  /*04b0*/  FADD R0, -R9, R0 ;  /* 0x0000000009007221 */ /* 0x004fc80000000100 */
[----:B------:R-:W-:Y:S01]  /*04c0*/  FFMA R25, R0, R0, R25 ;  /* 0x0000000000197223 */ /* 0x000fe20000000019 */
[----:B---3--:R-:W-:-:S04]  /*04d0*/  FADD R0, -R9, R17 ;  /* 0x0000001109007221 */ /* 0x008fc80000000100 */
[----:B------:R-:W-:Y:S01]  /*04e0*/  FFMA R25, R0, R0, R25 ;  /* 0x0000000000197223 */ /* 0x000fe20000000019 */
[----:B----4-:R-:W-:-:S04]  /*04f0*/  FADD R0, -R9, R15 ;  /* 0x0000000f09007221 */ /* 0x010fc80000000100 */
[----:B------:R-:W-:Y:S01]  /*0500*/  FFMA R25, R0, R0, R25 ;  /* 0x0000000000197223 */ /* 0x000fe20000000019 */
[C---:B-----5:R-:W-:Y:S01]  /*0510*/  FADD R0, -R9.reuse, R19 ;  /* 0x0000001309007221 */ /* 0x060fe20000000100 */
[----:B0-----:R-:W-:-:S03]  /*0520*/  FADD R2, -R9, R21 ;  /* 0x0000001509027221 */ /* 0x001fc60000000100 */
[----:B------:R-:W-:Y:S01]  /*0530*/  FFMA R25, R0, R0, R25 ;  /* 0x0000000000197223 */ /* 0x000fe20000000019 */
[----:B------:R-:W-:-:S03]  /*0540*/  FADD R0, -R9, R23 ;  /* 0x0000001709007221 */ /* 0x000fc60000000100 */
[----:B------:R-:W-:-:S04]  /*0550*/  FFMA R25, R2, R2, R25 ;  /* 0x0000000202197223 */ /* 0x000fc80000000019 */
[----:B------:R-:W-:-:S05]  /*0560*/  FFMA R25, R0, R0, R25 ;  /* 0x0000000000197223 */ /* 0x000fca0000000019 */
        /* <DEDUP_REMOVED lines=12> */
[----:B------:R-:W0:Y:S02]  /*0630*/  LDC.64 R2, c[0x0][0x380] ;  /* 0x0000e000ff027b82 */ /* 0x000e240000000a00 */
[----:B0-----:R-:W-:-:S05]  /*0640*/  IMAD.WIDE.U32 R4, R4, 0x4, R2 ;  /* 0x0000000404047825 */ /* 0x001fca00078e0002 */
[----:B-1----:R-:W-:Y:S01]  /*0650*/  STG.E desc[UR4][R4.64], R9 ;  /* 0x0000000904007986 */ /* 0x002fe2000c101904 */
[----:B------:R-:W-:Y:S05]  /*0660*/  EXIT ;  /* 0x000000000000794d */ /* 0x000fea0003800000 */
.L_x_65:
        /* <DEDUP_REMOVED lines=9> */
.L_x_101:


//--------------------- .text.tvmgen_default_fused_reshape_squeeze_add_reshape_transpose_broadcast_to_reshape_kernel --------------------------
	.section	.text.tvmgen_default_fused_reshape_squeeze_add_reshape_transpose_broadcast_to_reshape_kernel,"ax",@progbits
	.align	128
        .global         tvmgen_default_fused_reshape_squeeze_add_reshape_transpose_broadcast_to_reshape_kernel
        .type           tvmgen_default_fused_reshape_squeeze_add_reshape_transpose_broadcast_to_reshape_kernel,@function
        .size           tvmgen_default_fused_reshape_squeeze_add_reshape_transpose_broadcast_to_reshape_kernel,(.L_x_102 - tvmgen_default_fused_reshape_squeeze_add_reshape_transpose_broadcast_to_reshape_kernel)
        .other          tvmgen_default_fused_reshape_squeeze_add_reshape_transpose_broadcast_to_reshape_kernel,@"STO_CUDA_ENTRY STV_DEFAULT"
tvmgen_default_fused_reshape_squeeze_add_reshape_transpose_broadcast_to_reshape_kernel:
.text.tvmgen_default_fused_reshape_squeeze_add_reshape_transpose_broadcast_to_reshape_kernel:
[----:B------:R-:W-:Y:S01]  /*0000*/  LDC R1, c[0x0][0x37c] ;  /* 0x0000df00ff017b82 */ /* 0x000fe20000000800 */
[----:B------:R-:W0:Y:S07]  /*0010*/  S2R R11, SR_TID.X ;  /* 0x00000000000b7919 */ /* 0x000e2e0000002100 */
[----:B------:R-:W1:Y:S01]  /*0020*/  LDC.64 R4, c[0x0][0x390] ;  /* 0x0000e400ff047b82 */ /* 0x000e620000000a00 */
[----:B------:R-:W2:Y:S01]  /*0030*/  LDCU.64 UR4, c[0x0][0x358] ;  /* 0x00006b00ff0477ac */ /* 0x000ea20008000a00 */
[----:B------:R-:W3:Y:S06]  /*0040*/  S2R R8, SR_CTAID.X ;  /* 0x0000000000087919 */ /* 0x000eec0000002500 */
[----:B------:R-:W4:Y:S01]  /*0050*/  LDC.64 R2, c[0x0][0x388] ;  /* 0x0000e200ff027b82 */ /* 0x000f220000000a00 */
[----:B0-----:R-:W-:-:S02]  /*0060*/  SHF.R.U32.HI R0, RZ, 0x6, R11 ;  /* 0x00000006ff007819 */ /* 0x001fc4000001160b */
[----:B------:R-:W-:Y:S02]  /*0070*/  LOP3.LUT R7, R11, 0x3f, RZ, 0xc0, !PT ;  /* 0x0000003f0b077812 */ /* 0x000fe400078ec0ff */
[----:B---3--:R-:W-:-:S03]  /*0080*/  SHF.L.U32 R6, R8, 0x3, RZ ;  /* 0x0000000308067819 */ /* 0x008fc600000006ff */
[----:B------:R-:W-:Y:S01]  /*0090*/  IMAD R7, R0, 0x300, R7 ;  /* 0x0000030000077824 */ /* 0x000fe200078e0207 */
[----:B------:R-:W-:Y:S02]  /*00a0*/  LOP3.LUT R0, R8, 0x7, RZ, 0xc0, !PT ;  /* 0x0000000708007812 */ /* 0x000fe400078ec0ff */
[----:B------:R-:W-:-:S03]  /*00b0*/  LOP3.LUT R6, R6, 0x7fffffc0, RZ, 0xc0, !PT ;  /* 0x7fffffc006067812 */ /* 0x000fc600078ec0ff */
[----:B------:R-:W-:Y:S01]  /*00c0*/  IMAD R7, R0, 0x3000, R7 ;  /* 0x0000300000077824 */ /* 0x000fe200078e0207 */
[----:B------:R-:W-:-:S04]  /*00d0*/  LOP3.LUT R9, R6, 0x3f, R11, 0xf8, !PT ;  /* 0x0000003f06097812 */ /* 0x000fc800078ef80b */
[----:B------:R-:W-:Y:S01]  /*00e0*/  IADD3 R7, PT, PT, R6, R7, RZ ;  /* 0x0000000706077210 */ /* 0x000fe20007ffe0ff */
[----:B-1----:R-:W-:-:S04]  /*00f0*/  IMAD.WIDE.U32 R4, R9, 0x4, R4 ;  /* 0x0000000409047825 */ /* 0x002fc800078e0004 */
[----:B----4-:R-:W-:Y:S02]  /*0100*/  IMAD.WIDE.U32 R2, R7, 0x4, R2 ;  /* 0x0000000407027825 */ /* 0x010fe400078e0002 */
[----:B--2---:R-:W2:Y:S01]  /*0110*/  LDG.E.CONSTANT R5, desc[UR4][R4.64] ;  /* 0x0000000404057981 */ /* 0x004ea2000c1e9900 */
[----:B------:R-:W0:Y:S03]  /*0120*/  LDC.64 R6, c[0x0][0x380] ;  /* 0x0000e000ff067b82 */ /* 0x000e260000000a00 */
[----:B------:R-:W2:Y:S01]  /*0130*/  LDG.E.CONSTANT R2, desc[UR4][R2.64] ;  /* 0x0000000402027981 */ /* 0x000ea2000c1e9900 */
[----:B------:R-:W-:-:S04]  /*0140*/  SHF.L.U32 R0, R8, 0xa, RZ ;  /* 0x0000000a08007819 */ /* 0x000fc800000006ff */
[----:B------:R-:W-:-:S05]  /*0150*/  LOP3.LUT R9, R0, R11, RZ, 0xfc, !PT ;  /* 0x0000000b00097212 */ /* 0x000fca00078efcff */
[----:B0-----:R-:W-:-:S04]  /*0160*/  IMAD.WIDE.U32 R6, R9, 0x4, R6 ;  /* 0x0000000409067825 */ /* 0x001fc800078e0006 */
[----:B--2---:R-:W-:-:S05]  /*0170*/  FADD R9, R2, R5 ;  /* 0x0000000502097221 */ /* 0x004fca0000000000 */
[----:B------:R-:W-:Y:S01]  /*0180*/  STG.E desc[UR4][R6.64], R9 ;  /* 0x0000000906007986 */ /* 0x000fe2000c101904 */
[----:B------:R-:W-:Y:S05]  /*0190*/  EXIT ;  /* 0x000000000000794d */ /* 0x000fea0003800000 */
.L_x_66:
        /* <DEDUP_REMOVED lines=14> */
.L_x_102:


//--------------------- .text.tvmgen_default_fused_nn_dense_add_tanh_kernel --------------------------
	.section	.text.tvmgen_default_fused_nn_dense_add_tanh_kernel,"ax",@progbits
	.align	128
        .global         tvmgen_default_fused_nn_dense_add_tanh_kernel
        .type           tvmgen_default_fused_nn_dense_add_tanh_kernel,@function
        .size           tvmgen_default_fused_nn_dense_add_tanh_kernel,(.L_x_103 - tvmgen_default_fused_nn_dense_add_tanh_kernel)
        .other          tvmgen_default_fused_nn_dense_add_tanh_kernel,@"STO_CUDA_ENTRY STV_DEFAULT"
tvmgen_default_fused_nn_dense_add_tanh_kernel:
.text.tvmgen_default_fused_nn_dense_add_tanh_kernel:
[----:B------:R-:W-:Y:S01]  /*0000*/  LDC R1, c[0x0][0x37c] ;  /* 0x0000df00ff017b82 */ /* 0x000fe20000000800 */
[----:B------:R-:W0:Y:S07]  /*0010*/  S2R R6, SR_CTAID.X ;  /* 0x0000000000067919 */ /* 0x000e2e0000002500 */
[----:B------:R-:W1:Y:S01]  /*0020*/  LDC.64 R2, c[0x0][0x388] ;  /* 0x0000e200ff027b82 */ /* 0x000e620000000a00 */
[----:B------:R-:W2:Y:S01]  /*0030*/  LDCU.64 UR6, c[0x0][0x358] ;  /* 0x00006b00ff0677ac */ /* 0x000ea20008000a00 */
[----:B------:R-:W1:Y:S06]  /*0040*/  S2R R7, SR_TID.X ;  /* 0x0000000000077919 */ /* 0x000e6c0000002100 */
[----:B------:R-:W3:Y:S01]  /*0050*/  LDC.64 R4, c[0x0][0x390] ;  /* 0x0000e400ff047b82 */ /* 0x000ee20000000a00 */
[----:B0-----:R-:W-:-:S02]  /*0060*/  IMAD R0, R6, 0x300, RZ ;  /* 0x0000030006007824 */ /* 0x001fc400078e02ff */
[----:B-1----:R-:W-:-:S03]  /*0070*/  IMAD.WIDE.U32 R2, R7, 0x4, R2 ;  /* 0x0000000407027825 */ /* 0x002fc600078e0002 */
[----:B------:R-:W-:Y:S02]  /*0080*/  LOP3.LUT R9, R0, R7, RZ, 0xfc, !PT ;  /* 0x0000000700097212 */ /* 0x000fe400078efcff */
[----:B--2---:R-:W2:Y:S03]  /*0090*/  LDG.E.CONSTANT R0, desc[UR6][R2.64] ;  /* 0x0000000602007981 */ /* 0x004ea6000c1e9900 */
[----:B---3--:R-:W-:Y:S01]  /*00a0*/  IMAD.WIDE.U32 R4, R9, 0x4, R4 ;  /* 0x0000000409047825 */ /* 0x008fe200078e0004 */
[----:B------:R-:W3:Y:S04]  /*00b0*/  LDG.E.CONSTANT R25, desc[UR6][R2.64+0x100] ;  /* 0x0001000602197981 */ /* 0x000ee8000c1e9900 */
[----:B------:R-:W2:Y:S04]  /*00c0*/  LDG.E.CONSTANT R23, desc[UR6][R4.64] ;  /* 0x0000000604177981 */ /* 0x000ea8000c1e9900 */
        /* <DEDUP_REMOVED lines=16> */
[----:B------:R-:W0:Y:S01]  /*01d0*/  S2UR UR5, SR_CgaCtaId ;  /* 0x00000000000579c3 */ /* 0x000e220000008800 */
[----:B------:R-:W-:-:S07]  /*01e0*/  UMOV UR4, 0x400 ;  /* 0x0000040000047882 */ /* 0x000fce0000000000 */
[----:B------:R-:W-:Y:S01]  /*01f0*/  BAR.SYNC.DEFER_BLOCKING 0x0 ;  /* 0x0000000000007b1d */ /* 0x000fe20000010000 */
[----:B--2---:R-:W-:-:S05]  /*0200*/  FFMA R22, R0, R23, RZ ;  /* 0x0000001700167223 */ /* 0x004fca00000000ff */
[----:B------:R-:W2:Y:S04]  /*0210*/  LDG.E.CONSTANT R0, desc[UR6][R2.64+0x900] ;  /* 0x0009000602007981 */ /* 0x000ea8000c1e9900 */
[----:B------:R-:W2:Y:S01]  /*0220*/  LDG.E.CONSTANT R23, desc[UR6][R4.64+0x900] ;  /* 0x0009000604177981 */ /* 0x000ea2000c1e9900 */
[----:B---3--:R-:W-:-:S03]  /*0230*/  FFMA R29, R25, R24, R22 ;  /* 0x00000018191d7223 */ /* 0x008fc60000000016 */
[----:B------:R1:W3:Y:S04]  /*0240*/  LDG.E.CONSTANT R22, desc[UR6][R2.64+0xa00] ;  /* 0x000a000602167981 */ /* 0x0002e8000c1e9900 */
[----:B------:R-:W3:Y:S04]  /*0250*/  LDG.E.CONSTANT R25, desc[UR6][R4.64+0xa00] ;  /* 0x000a000604197981 */ /* 0x000ee8000c1e9900 */
[----:B------:R-:W3:Y:S01]  /*0260*/  LDG.E.CONSTANT R24, desc[UR6][R4.64+0xb00] ;  /* 0x000b000604187981 */ /* 0x000ee2000c1e9900 */
[----:B----4-:R-:W-:-:S04]  /*0270*/  FFMA R9, R8, R9, R29 ;  /* 0x0000000908097223 */ /* 0x010fc8000000001d */
[----:B-----5:R-:W-:-:S04]  /*0280*/  FFMA R9, R10, R11, R9 ;  /* 0x0000000b0a097223 */ /* 0x020fc80000000009 */
[----:B------:R-:W-:-:S04]  /*0290*/  FFMA R9, R12, R13, R9 ;  /* 0x0000000d0c097223 */ /* 0x000fc80000000009 */
[----:B------:R-:W-:-:S04]  /*02a0*/  FFMA R9, R14, R15, R9 ;  /* 0x0000000f0e097223 */ /* 0x000fc80000000009 */
[----:B------:R-:W-:-:S04]  /*02b0*/  FFMA R9, R16, R17, R9 ;  /* 0x0000001110097223 */ /* 0x000fc80000000009 */
[----:B------:R-:W-:Y:S01]  /*02c0*/  FFMA R9, R18, R19, R9 ;  /* 0x0000001312097223 */ /* 0x000fe20000000009 */
[----:B0-----:R-:W-:-:S03]  /*02d0*/  ULEA UR4, UR5, UR4, 0x18 ;  /* 0x0000000405047291 */ /* 0x001fc6000f8ec0ff */
[----:B------:R-:W-:-:S03]  /*02e0*/  FFMA R9, R20, R21, R9 ;  /* 0x0000001514097223 */ /* 0x000fc60000000009 */
[C---:B-1----:R-:W-:Y:S02]  /*02f0*/  LEA R3, R7.reuse, UR4, 0x2 ;  /* 0x0000000407037c11 */ /* 0x042fe4000f8e10ff */
[C---:B------:R-:W-:Y:S02]  /*0300*/  ISETP.GT.U32.AND P0, PT, R7.reuse, 0x1f, PT ;  /* 0x0000001f0700780c */ /* 0x040fe40003f04070 */
[C---:B------:R-:W-:Y:S01]  /*0310*/  ISETP.GT.U32.AND P1, PT, R7.reuse, 0xf, PT ;  /* 0x0000000f0700780c */ /* 0x040fe20003f24070 */
[----:B------:R-:W-:Y:S01]  /*0320*/  BSSY.RECONVERGENT B0, `(.L_x_67) ;  /* 0x0000021000007945 */ /* 0x000fe20003800200 */
[----:B------:R-:W-:Y:S01]  /*0330*/  ISETP.NE.AND P2, PT, R7, RZ, PT ;  /* 0x000000ff0700720c */ /* 0x000fe20003f45270 */
[----:B--2---:R-:W-:-:S04]  /*0340*/  FFMA R9, R0, R23, R9 ;  /* 0x0000001700097223 */ /* 0x004fc80000000009 */
[----:B---3--:R-:W-:-:S04]  /*0350*/  FFMA R22, R22, R25, R9 ;  /* 0x0000001916167223 */ /* 0x008fc80000000009 */
[----:B------:R-:W-:-:S05]  /*0360*/  FFMA R22, R27, R24, R22 ;  /* 0x000000181b167223 */ /* 0x000fca0000000016 */
[----:B------:R-:W-:Y:S01]  /*0370*/  STS [R3], R22 ;  /* 0x0000001603007388 */ /* 0x000fe20000000800 */
[----:B------:R-:W-:Y:S06]  /*0380*/  BAR.SYNC.DEFER_BLOCKING 0x0 ;  /* 0x0000000000007b1d */ /* 0x000fec0000010000 */
[----:B------:R-:W-:Y:S04]  /*0390*/  @!P0 LDS R0, [R3] ;  /* 0x0000000003008984 */ /* 0x000fe80000000800 */
[----:B------:R-:W0:Y:S02]  /*03a0*/  @!P0 LDS R5, [R3+0x80] ;  /* 0x0000800003058984 */ /* 0x000e240000000800 */
[----:B0-----:R-:W-:-:S05]  /*03b0*/  @!P0 FADD R0, R0, R5 ;  /* 0x0000000500008221 */ /* 0x001fca0000000000 */
[----:B------:R0:W-:Y:S01]  /*03c0*/  @!P0 STS [R3], R0 ;  /* 0x0000000003008388 */ /* 0x0001e20000000800 */
[----:B------:R-:W-:Y:S06]  /*03d0*/  BAR.SYNC.DEFER_BLOCKING 0x0 ;  /* 0x0000000000007b1d */ /* 0x000fec0000010000 */
[----:B------:R-:W-:Y:S05]  /*03e0*/  @P1 BRA `(.L_x_68) ;  /* 0x0000000000501947 */ /* 0x000fea0003800000 */
[----:B0-----:R-:W-:Y:S04]  /*03f0*/  LDS R0, [R3] ;  /* 0x0000000003007984 */ /* 0x001fe80000000800 */
[----:B------:R-:W0:Y:S02]  /*0400*/  LDS R5, [R3+0x40] ;  /* 0x0000400003057984 */ /* 0x000e240000000800 */
[----:B0-----:R-:W-:-:S05]  /*0410*/  FADD R0, R0, R5 ;  /* 0x0000000500007221 */ /* 0x001fca0000000000 */
[----:B------:R-:W-:Y:S04]  /*0420*/  STS [R3], R0 ;  /* 0x0000000003007388 */ /* 0x000fe80000000800 */
[----:B------:R-:W-:Y:S04]  /*0430*/  LDS R2, [R3] ;  /* 0x0000000003027984 */ /* 0x000fe80000000800 */
        /* <DEDUP_REMOVED lines=14> */
[----:B------:R1:W-:Y:S02]  /*0520*/  STS [R3], R0 ;  /* 0x0000000003007388 */ /* 0x0003e40000000800 */
.L_x_68:
[----:B------:R-:W-:Y:S05]  /*0530*/  BSYNC.RECONVERGENT B0 ;  /* 0x0000000000007941 */ /* 0x000fea0003800200 */
.L_x_67:
[----:B------:R-:W-:Y:S06]  /*0540*/  BAR.SYNC.DEFER_BLOCKING 0x0 ;  /* 0x0000000000007b1d */ /* 0x000fec0000010000 */
[----:B01----:R-:W0:Y:S04]  /*0550*/  @!P2 LDS R0, [UR4] ;  /* 0x00000004ff00a984 */ /* 0x003e280008000800 */
[----:B0-----:R0:W-:Y:S01]  /*0560*/  @!P2 STS [UR4+0x100], R0 ;  /* 0x00010000ff00a988 */ /* 0x0011e20008000804 */
[----:B------:R-:W-:Y:S06]  /*0570*/  BAR.SYNC.DEFER_BLOCKING 0x0 ;  /* 0x0000000000007b1d */ /* 0x000fec0000010000 */
[----:B------:R-:W-:Y:S05]  /*0580*/  @P2 EXIT ;  /* 0x000000000000294d */ /* 0x000fea0003800000 */
[----:B------:R-:W1:Y:S01]  /*0590*/  LDC.64 R2, c[0x0][0x398] ;  /* 0x0000e600ff027b82 */ /* 0x000e620000000a00 */
[----:B0-----:R-:W0:Y:S07]  /*05a0*/  LDS R0, [UR4+0x100] ;  /* 0x00010004ff007984 */ /* 0x001e2e0008000800 */
[----:B------:R-:W2:Y:S01]  /*05b0*/  LDC.64 R4, c[0x0][0x380] ;  /* 0x0000e000ff047b82 */ /* 0x000ea20000000a00 */
[----:B-1----:R-:W-:-:S06]  /*05c0*/  IMAD.WIDE.U32 R2, R6, 0x4, R2 ;  /* 0x0000000406027825 */ /* 0x002fcc00078e0002 */
[----:B------:R-:W0:Y:S01]  /*05d0*/  LDG.E.CONSTANT R3, desc[UR6][R2.64] ;  /* 0x0000000602037981 */ /* 0x000e22000c1e9900 */
[----:B------:R-:W-:Y:S01]  /*05e0*/  MOV R10, 0x3c80f082 ;  /* 0x3c80f082000a7802 */ /* 0x000fe20000000f00 */
[----:B------:R-:W-:Y:S02]  /*05f0*/  HFMA2 R12, -RZ, RZ, 1.875, 0 ;  /* 0x3f800000ff0c7431 */ /* 0x000fe400000001ff */
[----:B0-----:R-:W-:-:S04]  /*0600*/  FADD R8, R0, R3 ;  /* 0x0000000300087221 */ /* 0x001fc80000000000 */
[C---:B------:R-:W-:Y:S01]  /*0610*/  FMUL R0, |R8|.reuse, 2.8853900432586669922 ;  /* 0x4038aa3b08007820 */ /* 0x040fe20000400200 */
[C---:B------:R-:W-:Y:S01]  /*0620*/  FMUL R9, R8.reuse, R8 ;  /* 0x0000000808097220 */ /* 0x040fe20000400000 */
[C---:B------:R-:W-:Y:S02]  /*0630*/  FSETP.GE.AND P1, PT, |R8|.reuse, 0.60000002384185791016, PT ;  /* 0x3f19999a0800780b */ /* 0x040fe40003f26200 */
[----:B------:R-:W-:Y:S01]  /*0640*/  FSETP.GE.AND P0, PT, |R8|, 9.010913848876953125, PT ;  /* 0x41102cb40800780b */ /* 0x000fe20003f06200 */
[C---:B------:R-:W-:Y:S01]  /*0650*/  FFMA R10, R9.reuse, R10, -0.052303962409496307373 ;  /* 0xbd563cae090a7423 */ /* 0x040fe2000000000a */
[----:B------:R-:W0:Y:S02]  /*0660*/  MUFU.EX2 R0, R0 ;  /* 0x0000000000007308 */ /* 0x000e240000000800 */
[----:B0-----:R-:W-:Y:S01]  /*0670*/  FADD R7, R0, 1 ;  /* 0x3f80000000077421 */ /* 0x001fe20000000000 */
[----:B------:R-:W-:-:S04]  /*0680*/  FFMA R0, R9, R10, 0.1331529766321182251 ;  /* 0x3e08594109007423 */ /* 0x000fc8000000000a */
[C---:B------:R-:W-:Y:S01]  /*0690*/  FFMA R0, R9.reuse, R0, -0.33332768082618713379 ;  /* 0xbeaaa9ed09007423 */ /* 0x040fe20000000000 */
[----:B------:R-:W0:Y:S03]  /*06a0*/  MUFU.RCP R7, R7 ;  /* 0x0000000700077308 */ /* 0x000e260000001000 */
[----:B------:R-:W-:Y:S01]  /*06b0*/  FFMA R9, R9, R0, RZ ;  /* 0x0000000009097223 */ /* 0x000fe200000000ff */
[----:B0-----:R-:W-:Y:S01]  /*06c0*/  FFMA R2, R7, -2, R12 ;  /* 0xc000000007027823 */ /* 0x001fe2000000000c */
[----:B--2---:R-:W-:-:S04]  /*06d0*/  IMAD.WIDE.U32 R6, R6, 0x4, R4 ;  /* 0x0000000406067825 */ /* 0x004fc800078e0004 */
[----:B------:R-:W-:-:S04]  /*06e0*/  FSEL R3, R2, 1, !P0 ;  /* 0x3f80000002037808 */ /* 0x000fc80004000000 */
[--C-:B------:R-:W-:Y:S01]  /*06f0*/  LOP3.LUT R3, R3, 0x80000000, R8.reuse, 0xb8, !PT ;  /* 0x8000000003037812 */ /* 0x100fe200078eb808 */
[----:B------:R-:W-:-:S05]  /*0700*/  @!P1 FFMA R3, R8, R9, R8 ;  /* 0x0000000908039223 */ /* 0x000fca0000000008 */
[----:B------:R-:W-:Y:S01]  /*0710*/  STG.E desc[UR6][R6.64], R3 ;  /* 0x0000000306007986 */ /* 0x000fe2000c101906 */
[----:B------:R-:W-:Y:S05]  /*0720*/  EXIT ;  /* 0x000000000000794d */ /* 0x000fea0003800000 */
.L_x_69:
        /* <DEDUP_REMOVED lines=13> */
.L_x_103:


//--------------------- .text.tvmgen_default_fused_reshape_squeeze_transpose_reshape_broadcast_to_reshape_kernel --------------------------
	.section	.text.tvmgen_default_fused_reshape_squeeze_transpose_reshape_broadcast_to_reshape_kernel,"ax",@progbits
	.align	128
        .global         tvmgen_default_fused_reshape_squeeze_transpose_reshape_broadcast_to_reshape_kernel
        .type           tvmgen_default_fused_reshape_squeeze_transpose_reshape_broadcast_to_reshape_kernel,@function
        .size           tvmgen_default_fused_reshape_squeeze_transpose_reshape_broadcast_to_reshape_kernel,(.L_x_104 - tvmgen_default_fused_reshape_squeeze_transpose_reshape_broadcast_to_reshape_kernel)
        .other          tvmgen_default_fused_reshape_squeeze_transpose_reshape_broadcast_to_reshape_kernel,@"STO_CUDA_ENTRY STV_DEFAULT"
tvmgen_default_fused_reshape_squeeze_transpose_reshape_broadcast_to_reshape_kernel:
.text.tvmgen_default_fused_reshape_squeeze_transpose_reshape_broadcast_to_reshape_kernel:
[----:B------:R-:W-:Y:S01]  /*0000*/  LDC R1, c[0x0][0x37c] ;  /* 0x0000df00ff017b82 */ /* 0x000fe20000000800 */
[----:B------:R-:W0:Y:S07]  /*0010*/  S2R R8, SR_TID.X ;  /* 0x0000000000087919 */ /* 0x000e2e0000002100 */
[----:B------:R-:W1:Y:S01]  /*0020*/  S2UR UR4, SR_CTAID.X ;  /* 0x00000000000479c3 */ /* 0x000e620000002500 */
[----:B------:R-:W2:Y:S07]  /*0030*/  LDCU.64 UR6, c[0x0][0x358] ;  /* 0x00006b00ff0677ac */ /* 0x000eae0008000a00 */
[----:B------:R-:W3:Y:S01]  /*0040*/  LDC.64 R2, c[0x0][0x388] ;  /* 0x0000e200ff027b82 */ /* 0x000ee20000000a00 */
[----:B-1----:R-:W-:-:S06]  /*0050*/  USHF.L.U32 UR5, UR4, 0x2, URZ ;  /* 0x0000000204057899 */ /* 0x002fcc00080006ff */
[C---:B0-----:R-:W-:Y:S02]  /*0060*/  LEA.HI R0, R8.reuse, UR5, RZ, 0x1a ;  /* 0x0000000508007c11 */ /* 0x041fe4000f8fd0ff */
[----:B------:R-:W-:Y:S02]  /*0070*/  SHF.R.U32.HI R5, RZ, 0x8, R8 ;  /* 0x00000008ff057819 */ /* 0x000fe40000011608 */
[----:B------:R-:W-:Y:S01]  /*0080*/  LOP3.LUT R7, R8, 0x3f, RZ, 0xc0, !PT ;  /* 0x0000003f08077812 */ /* 0x000fe200078ec0ff */
[----:B------:R-:W-:Y:S01]  /*0090*/  IMAD.HI.U32 R4, R0, 0x2aaaaaab, RZ ;  /* 0x2aaaaaab00047827 */ /* 0x000fe200078e00ff */
[----:B------:R-:W-:-:S04]  /*00a0*/  LOP3.LUT R6, R5, UR5, RZ, 0xfc, !PT ;  /* 0x0000000505067c12 */ /* 0x000fc8000f8efcff */
[----:B------:R-:W-:Y:S01]  /*00b0*/  SHF.R.U32.HI R5, RZ, 0x1, R4 ;  /* 0x00000001ff057819 */ /* 0x000fe20000011604 */
[----:B------:R-:W-:-:S04]  /*00c0*/  IMAD.HI.U32 R6, R6, 0x55555556, RZ ;  /* 0x5555555606067827 */ /* 0x000fc800078e00ff */
[----:B------:R-:W-:Y:S02]  /*00d0*/  IMAD R5, R5, -0xc, R0 ;  /* 0xfffffff405057824 */ /* 0x000fe400078e0200 */
[----:B------:R-:W-:-:S05]  /*00e0*/  IMAD R6, R6, 0x40, R7 ;  /* 0x0000004006067824 */ /* 0x000fca00078e0207 */
[----:B------:R-:W-:-:S05]  /*00f0*/  LEA R5, R5, R6, 0xd ;  /* 0x0000000605057211 */ /* 0x000fca00078e68ff */
[----:B---3--:R-:W-:Y:S02]  /*0100*/  IMAD.WIDE.U32 R2, R5, 0x4, R2 ;  /* 0x0000000405027825 */ /* 0x008fe400078e0002 */
[----:B------:R-:W0:Y:S04]  /*0110*/  LDC.64 R4, c[0x0][0x380] ;  /* 0x0000e000ff047b82 */ /* 0x000e280000000a00 */
[----:B--2---:R-:W2:Y:S01]  /*0120*/  LDG.E.CONSTANT R3, desc[UR6][R2.64] ;  /* 0x0000000602037981 */ /* 0x004ea2000c1e9900 */
[----:B------:R-:W-:-:S06]  /*0130*/  USHF.L.U32 UR4, UR4, 0xa, URZ ;  /* 0x0000000a04047899 */ /* 0x000fcc00080006ff */
[----:B------:R-:W-:-:S05]  /*0140*/  LOP3.LUT R7, R8, UR4, RZ, 0xfc, !PT ;  /* 0x0000000408077c12 */ /* 0x000fca000f8efcff */
[----:B0-----:R-:W-:-:S05]  /*0150*/  IMAD.WIDE.U32 R4, R7, 0x4, R4 ;  /* 0x0000000407047825 */ /* 0x001fca00078e0004 */
[----:B--2---:R-:W-:Y:S01]  /*0160*/  STG.E desc[UR6][R4.64], R3 ;  /* 0x0000000304007986 */ /* 0x004fe2000c101906 */
[----:B------:R-:W-:Y:S05]  /*0170*/  EXIT ;  /* 0x000000000000794d */ /* 0x000fea0003800000 */
.L_x_70:
        /* <DEDUP_REMOVED lines=16> */
.L_x_104:


//--------------------- .text.tvmgen_default_fused_nn_batch_matmul_3_kernel --------------------------
	.section	.text.tvmgen_default_fused_nn_batch_matmul_3_kernel,"ax",@progbits
	.align	128
        .global         tvmgen_default_fused_nn_batch_matmul_3_kernel
        .type           tvmgen_default_fused_nn_batch_matmul_3_kernel,@function
        .size           tvmgen_default_fused_nn_batch_matmul_3_kernel,(.L_x_105 - tvmgen_default_fused_nn_batch_matmul_3_kernel)
        .other          tvmgen_default_fused_nn_batch_matmul_3_kernel,@"STO_CUDA_ENTRY STV_DEFAULT"
tvmgen_default_fused_nn_batch_matmul_3_kernel:
.text.tvmgen_default_fused_nn_batch_matmul_3_kernel:
        /* <DEDUP_REMOVED lines=56> */
.L_x_72:
        /* <DEDUP_REMOVED lines=46> */
.L_x_71:
        /* <DEDUP_REMOVED lines=149> */
.L_x_73:
        /* <DEDUP_REMOVED lines=13> */
.L_x_105:


//--------------------- .text.tvmgen_default_fused_mean_kernel_1 --------------------------
	.section	.text.tvmgen_default_fused_mean_kernel_1,"ax",@progbits
	.align	128
        .global         tvmgen_default_fused_mean_kernel_1
        .type           tvmgen_default_fused_mean_kernel_1,@function
        .size           tvmgen_default_fused_mean_kernel_1,(.L_x_106 - tvmgen_default_fused_mean_kernel_1)
        .other          tvmgen_default_fused_mean_kernel_1,@"STO_CUDA_ENTRY STV_DEFAULT"
tvmgen_default_fused_mean_kernel_1:
.text.tvmgen_default_fused_mean_kernel_1:
        /* <DEDUP_REMOVED lines=11> */
.L_x_74:
        /* <DEDUP_REMOVED lines=13> */
.L_x_106:


//--------------------- .text.tvmgen_default_fused_nn_batch_matmul_kernel --------------------------
	.section	.text.tvmgen_default_fused_nn_batch_matmul_kernel,"ax",@progbits
	.align	128
        .global         tvmgen_default_fused_nn_batch_matmul_kernel
        .type           tvmgen_default_fused_nn_batch_matmul_kernel,@function
        .size           tvmgen_default_fused_nn_batch_matmul_kernel,(.L_x_107 - tvmgen_default_fused_nn_batch_matmul_kernel)
        .other          tvmgen_default_fused_nn_batch_matmul_kernel,@"STO_CUDA_ENTRY STV_DEFAULT"
tvmgen_default_fused_nn_batch_matmul_kernel:
.text.tvmgen_default_fused_nn_batch_matmul_kernel:
        /* <DEDUP_REMOVED lines=8> */
[----:B------:R-:W-:Y:S01]  /*0080*/  CS2R R76, SRZ ;  /* 0x00000000004c7805 */ /* 0x000fe2000001ff00 */
[----:B------:R-:W3:Y:S01]  /*0090*/  S2R R74, SR_CTAID.X ;  /* 0x00000000004a7919 */ /* 0x000ee20000002500 */
[----:B------:R-:W-:-:S02]  /*00a0*/  CS2R R12, SRZ ;  /* 0x00000000000c7805 */ /* 0x000fc4000001ff00 */
[----:B------:R-:W-:Y:S02]  /*00b0*/  CS2R R14, SRZ ;  /* 0x00000000000e7805 */ /* 0x000fe4000001ff00 */
[----:B------:R-:W-:Y:S01]  /*00c0*/  CS2R R16, SRZ ;  /* 0x0000000000107805 */ /* 0x000fe2000001ff00 */
[----:B------:R-:W4:Y:S01]  /*00d0*/  S2R R72, SR_CTAID.Y ;  /* 0x0000000000487919 */ /* 0x000f220000002600 */
        /* <DEDUP_REMOVED lines=27> */
[----:B---3--:R-:W-:Y:S02]  /*0290*/  SHF.L.U32 R74, R74, 0x6, RZ ;  /* 0x000000064a4a7819 */ /* 0x008fe400000006ff */
[----:B------:R-:W-:Y:S02]  /*02a0*/  CS2R R62, SRZ ;  /* 0x00000000003e7805 */ /* 0x000fe4000001ff00 */
[----:B------:R-:W-:Y:S01]  /*02b0*/  CS2R R64, SRZ ;  /* 0x0000000000407805 */ /* 0x000fe2000001ff00 */
[C---:B------:R-:W-:Y:S01]  /*02c0*/  IMAD R2, R79.reuse, -0x17c0, R2 ;  /* 0xffffe8404f027824 */ /* 0x040fe200078e0202 */
[----:B------:R-:W-:Y:S01]  /*02d0*/  CS2R R66, SRZ ;  /* 0x0000000000427805 */ /* 0x000fe2000001ff00 */
[----:B------:R-:W-:Y:S01]  /*02e0*/  IMAD R78, R79, 0x300, R74 ;  /* 0x000003004f4e7824 */ /* 0x000fe200078e024a */
[----:B------:R-:W-:Y:S01]  /*02f0*/  CS2R R68, SRZ ;  /* 0x0000000000447805 */ /* 0x000fe2000001ff00 */
[----:B------:R-:W-:Y:S01]  /*0300*/  IMAD R82, R3, 0x7, R2 ;  /* 0x0000000703527824 */ /* 0x000fe200078e0202 */
[----:B------:R-:W-:-:S02]  /*0310*/  CS2R R70, SRZ ;  /* 0x0000000000467805 */ /* 0x000fc4000001ff00 */
[----:B------:R-:W-:Y:S01]  /*0320*/  MOV R73, RZ ;  /* 0x000000ff00497202 */ /* 0x000fe20000000f00 */
[----:B------:R-:W0:Y:S01]  /*0330*/  LDCU.64 UR8, c[0x0][0x358] ;  /* 0x00006b00ff0877ac */ /* 0x000e220008000a00 */
[----:B------:R-:W-:Y:S02]  /*0340*/  LEA R78, R3, R78, 0x3 ;  /* 0x0000004e034e7211 */ /* 0x000fe400078e18ff */
[----:B------:R-:W-:Y:S02]  /*0350*/  LEA R79, R79, UR4, 0x8 ;  /* 0x000000044f4f7c11 */ /* 0x000fe4000f8e40ff */
[----:B------:R-:W-:Y:S02]  /*0360*/  LEA R80, R2, UR4, 0x2 ;  /* 0x0000000402507c11 */ /* 0x000fe4000f8e10ff */
[----:B------:R-:W-:Y:S02]  /*0370*/  IADD3 R81, PT, PT, R81, 0x10, RZ ;  /* 0x0000001051517810 */ /* 0x000fe40007ffe0ff */
[----:B----4-:R-:W-:-:S07]  /*0380*/  LEA R82, R82, UR5, 0x2 ;  /* 0x0000000552527c11 */ /* 0x010fce000f8e10ff */
.L_x_76:
[----:B------:R-:W1:Y:S01]  /*0390*/  S2R R7, SR_TID.Y ;  /* 0x0000000000077919 */ /* 0x000e620000002200 */
[----:B------:R-:W2:Y:S01]  /*03a0*/  LDC.64 R4, c[0x0][0x388] ;  /* 0x0000e200ff047b82 */ /* 0x000ea20000000a00 */
[----:B------:R-:W-:Y:S01]  /*03b0*/  IMAD R9, R77, 0x1800, R78 ;  /* 0x000018004d097824 */ /* 0x000fe200078e024e */
[----:B------:R-:W3:Y:S06]  /*03c0*/  S2R R6, SR_TID.X ;  /* 0x0000000000067919 */ /* 0x000eec0000002100 */
[----:B------:R-:W4:Y:S01]  /*03d0*/  LDC.64 R2, c[0x0][0x390] ;  /* 0x0000e400ff027b82 */ /* 0x000f220000000a00 */
[----:B-1----:R-:W-:-:S02]  /*03e0*/  IMAD R7, R7, 0x1800, RZ ;  /* 0x0000180007077824 */ /* 0x002fc400078e02ff */
[----:B----4-:R-:W-:-:S03]  /*03f0*/  IMAD.WIDE.U32 R2, R9, 0x4, R2 ;  /* 0x0000000409027825 */ /* 0x010fc600078e0002 */
[----:B---3--:R-:W-:Y:S02]  /*0400*/  LOP3.LUT R7, R7, R6, RZ, 0xfc, !PT ;  /* 0x0000000607077212 */ /* 0x008fe400078efcff */
[----:B0-----:R-:W3:Y:S03]  /*0410*/  LDG.E.CONSTANT R93, desc[UR8][R2.64] ;  /* 0x00000008025d7981 */ /* 0x001ee6000c1e9900 */
[----:B------:R-:W-:Y:S01]  /*0420*/  IMAD R6, R72, 0xc000, R7 ;  /* 0x0000c00048067824 */ /* 0x000fe200078e0207 */
[----:B------:R-:W4:Y:S04]  /*0430*/  LDG.E.CONSTANT R8, desc[UR8][R2.64+0x8] ;  /* 0x0000080802087981 */ /* 0x000f28000c1e9900 */
[----:B------:R-:W-:Y:S01]  /*0440*/  LEA R7, R77, R6, 0x3 ;  /* 0x000000064d077211 */ /* 0x000fe200078e18ff */
[----:B------:R-:W5:Y:S04]  /*0450*/  LDG.E.CONSTANT R10, desc[UR8][R2.64+0xc] ;  /* 0x00000c08020a7981 */ /* 0x000f68000c1e9900 */
[----:B--2---:R-:W-:Y:S01]  /*0460*/  IMAD.WIDE.U32 R4, R7, 0x4, R4 ;  /* 0x0000000407047825 */ /* 0x004fe200078e0004 */
[----:B------:R-:W2:Y:S04]  /*0470*/  LDG.E.CONSTANT R6, desc[UR8][R2.64+0x4] ;  /* 0x0000040802067981 */ /* 0x000ea8000c1e9900 */
[----:B------:R-:W3:Y:S04]  /*0480*/  LDG.E.CONSTANT R7, desc[UR8][R4.64] ;  /* 0x0000000804077981 */ /* 0x000ee8000c1e9900 */
[----:B------:R-:W4:Y:S04]  /*0490*/  LDG.E.CONSTANT R9, desc[UR8][R4.64+0xc00] ;  /* 0x000c000804097981 */ /* 0x000f28000c1e9900 */
[----:B------:R-:W5:Y:S04]  /*04a0*/  LDG.E.CONSTANT R11, desc[UR8][R4.64+0x1800] ;  /* 0x00180008040b7981 */ /* 0x000f68000c1e9900 */
[----:B------:R-:W2:Y:S04]  /*04b0*/  LDG.E.CONSTANT R83, desc[UR8][R4.64+0x2400] ;  /* 0x0024000804537981 */ /* 0x000ea8000c1e9900 */
[----:B------:R-:W2:Y:S04]  /*04c0*/  LDG.E.CONSTANT R85, desc[UR8][R4.64+0x3000] ;  /* 0x0030000804557981 */ /* 0x000ea8000c1e9900 */
[----:B------:R-:W2:Y:S04]  /*04d0*/  LDG.E.CONSTANT R87, desc[UR8][R4.64+0x3c00] ;  /* 0x003c000804577981 */ /* 0x000ea8000c1e9900 */
[----:B------:R-:W2:Y:S04]  /*04e0*/  LDG.E.CONSTANT R89, desc[UR8][R4.64+0x4800] ;  /* 0x0048000804597981 */ /* 0x000ea8000c1e9900 */
[----:B------:R-:W2:Y:S04]  /*04f0*/  LDG.E.CONSTANT R91, desc[UR8][R4.64+0x5400] ;  /* 0x00540008045b7981 */ /* 0x000ea8000c1e9900 */
[----:B------:R-:W2:Y:S04]  /*0500*/  LDG.E.CONSTANT R84, desc[UR8][R2.64+0x10] ;  /* 0x0000100802547981 */ /* 0x000ea8000c1e9900 */
[----:B------:R-:W2:Y:S04]  /*0510*/  LDG.E.CONSTANT R86, desc[UR8][R2.64+0x14] ;  /* 0x0000140802567981 */ /* 0x000ea8000c1e9900 */
[----:B------:R-:W2:Y:S04]  /*0520*/  LDG.E.CONSTANT R88, desc[UR8][R2.64+0x18] ;  /* 0x0000180802587981 */ /* 0x000ea8000c1e9900 */
[----:B------:R0:W2:Y:S01]  /*0530*/  LDG.E.CONSTANT R90, desc[UR8][R2.64+0x1c] ;  /* 0x00001c08025a7981 */ /* 0x0000a2000c1e9900 */
[----:B------:R-:W-:Y:S01]  /*0540*/  BAR.SYNC.DEFER_BLOCKING 0x0 ;  /* 0x0000000000007b1d */ /* 0x000fe20000010000 */
[----:B------:R-:W-:-:S04]  /*0550*/  IADD3 R77, PT, PT, R77, 0x1, RZ ;  /* 0x000000014d4d7810 */ /* 0x000fc80007ffe0ff */
[----:B------:R-:W-:Y:S02]  /*0560*/  ISETP.NE.AND P0, PT, R77, 0x60, PT ;  /* 0x000000604d00780c */ /* 0x000fe40003f05270 */
[----:B0-----:R-:W-:Y:S01]  /*0570*/  MOV R2, R81 ;  /* 0x0000005100027202 */ /* 0x001fe20000000f00 */
[----:B------:R-:W-:Y:S01]  /*0580*/  UMOV UR4, 0x80 ;  /* 0x0000008000047882 */ /* 0x000fe20000000000 */
[----:B---3--:R0:W-:Y:S04]  /*0590*/  STS [R80], R7 ;  /* 0x0000000750007388 */ /* 0x0081e80000000800 */
[----:B----4-:R0:W-:Y:S04]  /*05a0*/  STS [R80+0x20], R9 ;  /* 0x0000200950007388 */ /* 0x0101e80000000800 */
[----:B-----5:R0:W-:Y:S04]  /*05b0*/  STS [R80+0x40], R11 ;  /* 0x0000400b50007388 */ /* 0x0201e80000000800 */
[----:B--2---:R0:W-:Y:S04]  /*05c0*/  STS [R80+0x60], R83 ;  /* 0x0000605350007388 */ /* 0x0041e80000000800 */
        /* <DEDUP_REMOVED lines=13> */
.L_x_75:
        /* <DEDUP_REMOVED lines=79> */
[----:B------:R-:W0:Y:S01]  /*0b90*/  S2R R5, SR_TID.Y ;  /* 0x0000000000057919 */ /* 0x000e220000002200 */
[----:B------:R-:W1:Y:S01]  /*0ba0*/  LDC.64 R2, c[0x0][0x380] ;  /* 0x0000e000ff027b82 */ /* 0x000e620000000a00 */
[----:B------:R-:W2:Y:S01]  /*0bb0*/  S2R R4, SR_TID.X ;  /* 0x0000000000047919 */ /* 0x000ea20000002100 */
[----:B0-----:R-:W-:-:S04]  /*0bc0*/  IMAD R5, R5, 0x1800, RZ ;  /* 0x0000180005057824 */ /* 0x001fc800078e02ff */
[----:B------:R-:W-:-:S05]  /*0bd0*/  IMAD R5, R72, 0xc000, R5 ;  /* 0x0000c00048057824 */ /* 0x000fca00078e0205 */
[----:B------:R-:W-:-:S04]  /*0be0*/  IADD3 R5, PT, PT, R74, R5, RZ ;  /* 0x000000054a057210 */ /* 0x000fc80007ffe0ff */
[----:B--2---:R-:W-:-:S05]  /*0bf0*/  LEA R5, R4, R5, 0x3 ;  /* 0x0000000504057211 */ /* 0x004fca00078e18ff */
[----:B-1----:R-:W-:-:S05]  /*0c00*/  IMAD.WIDE.U32 R2, R5, 0x4, R2 ;  /* 0x0000000405027825 */ /* 0x002fca00078e0002 */
        /* <DEDUP_REMOVED lines=65> */
.L_x_77:
        /* <DEDUP_REMOVED lines=14> */
.L_x_107:


//--------------------- .text.tvmgen_default_fused_broadcast_to_reshape_kernel --------------------------
	.section	.text.tvmgen_default_fused_broadcast_to_reshape_kernel,"ax",@progbits
	.align	128
        .global         tvmgen_default_fused_broadcast_to_reshape_kernel
        .type           tvmgen_default_fused_broadcast_to_reshape_kernel,@function
        .size           tvmgen_default_fused_broadcast_to_reshape_kernel,(.L_x_108 - tvmgen_default_fused_broadcast_to_reshape_kernel)
        .other          tvmgen_default_fused_broadcast_to_reshape_kernel,@"STO_CUDA_ENTRY STV_DEFAULT"
tvmgen_default_fused_broadcast_to_reshape_kernel:
.text.tvmgen_default_fused_broadcast_to_reshape_kernel:
[----:B------:R-:W-:Y:S01]  /*0000*/  LDC R1, c[0x0][0x37c] ;  /* 0x0000df00ff017b82 */ /* 0x000fe20000000800 */
[----:B------:R-:W0:Y:S07]  /*0010*/  S2R R7, SR_CTAID.X ;  /* 0x0000000000077919 */ /* 0x000e2e0000002500 */
[----:B------:R-:W1:Y:S01]  /*0020*/  LDC.64 R2, c[0x0][0x388] ;  /* 0x0000e200ff027b82 */ /* 0x000e620000000a00 */
[----:B------:R-:W2:Y:S01]  /*0030*/  LDCU.64 UR4, c[0x0][0x358] ;  /* 0x00006b00ff0477ac */ /* 0x000ea20008000a00 */
[----:B------:R-:W0:Y:S02]  /*0040*/  S2R R0, SR_TID.X ;  /* 0x0000000000007919 */ /* 0x000e240000002100 */
[----:B0-----:R-:W-:-:S02]  /*0050*/  LEA R6, R7, R0, 0x8 ;  /* 0x0000000007067211 */ /* 0x001fc400078e40ff */
[----:B------:R-:W-:Y:S02]  /*0060*/  SHF.R.U32.HI R5, RZ, 0x8, R0 ;  /* 0x00000008ff057819 */ /* 0x000fe40000011600 */
[----:B------:R-:W-:Y:S01]  /*0070*/  SHF.L.U32 R0, R7, 0x2, RZ ;  /* 0x0000000207007819 */ /* 0x000fe200000006ff */
[----:B------:R-:W-:-:S03]  /*0080*/  IMAD.HI.U32 R4, R6, 0x2aaaaaab, RZ ;  /* 0x2aaaaaab06047827 */ /* 0x000fc600078e00ff */
[----:B------:R-:W-:Y:S02]  /*0090*/  LOP3.LUT R0, R0, R5, RZ, 0xfc, !PT ;  /* 0x0000000500007212 */ /* 0x000fe400078efcff */
[----:B------:R-:W-:-:S03]  /*00a0*/  SHF.R.U32.HI R5, RZ, 0x7, R4 ;  /* 0x00000007ff057819 */ /* 0x000fc60000011604 */
[----:B------:R-:W-:-:S04]  /*00b0*/  IMAD.HI.U32 R0, R0, 0x55555556, RZ ;  /* 0x5555555600007827 */ /* 0x000fc800078e00ff */
[----:B------:R-:W-:-:S04]  /*00c0*/  IMAD R5, R5, -0x300, R6 ;  /* 0xfffffd0005057824 */ /* 0x000fc800078e0206 */
[----:B------:R-:W-:-:S04]  /*00d0*/  IMAD R5, R0, 0x300, R5 ;  /* 0x0000030000057824 */ /* 0x000fc800078e0205 */
[----:B-1----:R-:W-:Y:S02]  /*00e0*/  IMAD.WIDE.U32 R2, R5, 0x4, R2 ;  /* 0x0000000405027825 */ /* 0x002fe400078e0002 */
[----:B------:R-:W0:Y:S04]  /*00f0*/  LDC.64 R4, c[0x0][0x380] ;  /* 0x0000e000ff047b82 */ /* 0x000e280000000a00 */
[----:B--2---:R-:W2:Y:S01]  /*0100*/  LDG.E.CONSTANT R3, desc[UR4][R2.64] ;  /* 0x0000000402037981 */ /* 0x004ea2000c1e9900 */
[----:B------:R-:W-:-:S04]  /*0110*/  IMAD R7, R7, 0x300, R6 ;  /* 0x0000030007077824 */ /* 0x000fc800078e0206 */
[----:B0-----:R-:W-:-:S05]  /*0120*/  IMAD.WIDE.U32 R4, R7, 0x4, R4 ;  /* 0x0000000407047825 */ /* 0x001fca00078e0004 */
[----:B--2---:R-:W-:Y:S01]  /*0130*/  STG.E desc[UR4][R4.64], R3 ;  /* 0x0000000304007986 */ /* 0x004fe2000c101904 */
[----:B------:R-:W-:Y:S05]  /*0140*/  EXIT ;  /* 0x000000000000794d */ /* 0x000fea0003800000 */
.L_x_78:
        /* <DEDUP_REMOVED lines=11> */
.L_x_108:


//--------------------- .text.tvmgen_default_fused_expand_dims_expand_dims_cast_subtract_multiply_kernel --------------------------
	.section	.text.tvmgen_default_fused_expand_dims_expand_dims_cast_subtract_multiply_kernel,"ax",@progbits
	.align	128
        .global         tvmgen_default_fused_expand_dims_expand_dims_cast_subtract_multiply_kernel
        .type           tvmgen_default_fused_expand_dims_expand_dims_cast_subtract_multiply_kernel,@function
        .size           tvmgen_default_fused_expand_dims_expand_dims_cast_subtract_multiply_kernel,(.L_x_109 - tvmgen_default_fused_expand_dims_expand_dims_cast_subtract_multiply_kernel)
        .other          tvmgen_default_fused_expand_dims_expand_dims_cast_subtract_multiply_kernel,@"STO_CUDA_ENTRY STV_DEFAULT"
tvmgen_default_fused_expand_dims_expand_dims_cast_subtract_multiply_kernel:
.text.tvmgen_default_fused_expand_dims_expand_dims_cast_subtract_multiply_kernel:
[----:B------:R-:W-:Y:S01]  /*0000*/  LDC R1, c[0x0][0x37c] ;  /* 0x0000df00ff017b82 */ /* 0x000fe20000000800 */
[----:B------:R-:W0:Y:S07]  /*0010*/  S2R R7, SR_TID.X ;  /* 0x0000000000077919 */ /* 0x000e2e0000002100 */
[----:B------:R-:W0:Y:S01]  /*0020*/  LDC.64 R2, c[0x0][0x388] ;  /* 0x0000e200ff027b82 */ /* 0x000e220000000a00 */
[----:B------:R-:W1:Y:S07]  /*0030*/  LDCU.64 UR4, c[0x0][0x358] ;  /* 0x00006b00ff0477ac */ /* 0x000e6e0008000a00 */
[----:B------:R-:W2:Y:S01]  /*0040*/  LDC.64 R4, c[0x0][0x380] ;  /* 0x0000e000ff047b82 */ /* 0x000ea20000000a00 */
[----:B0-----:R-:W-:-:S06]  /*0050*/  IMAD.WIDE.U32 R2, R7, 0x8, R2 ;  /* 0x0000000807027825 */ /* 0x001fcc00078e0002 */
[----:B-1----:R-:W3:Y:S01]  /*0060*/  LDG.E.64.CONSTANT R2, desc[UR4][R2.64] ;  /* 0x0000000402027981 */ /* 0x002ee2000c1e9b00 */
[----:B--2---:R-:W-:Y:S01]  /*0070*/  IMAD.WIDE.U32 R4, R7, 0x4, R4 ;  /* 0x0000000407047825 */ /* 0x004fe200078e0004 */
[----:B---3--:R-:W0:Y:S03]  /*0080*/  I2F.S64 R0, R2 ;  /* 0x0000000200007312 */ /* 0x008e260000301400 */
[----:B0-----:R-:W-:-:S04]  /*0090*/  FADD R0, -R0, 1 ;  /* 0x3f80000000007421 */ /* 0x001fc80000000100 */
[----:B------:R-:W-:-:S05]  /*00a0*/  FMUL R7, R0, -10000 ;  /* 0xc61c400000077820 */ /* 0x000fca0000400000 */
[----:B------:R-:W-:Y:S01]  /*00b0*/  STG.E desc[UR4][R4.64], R7 ;  /* 0x0000000704007986 */ /* 0x000fe2000c101904 */
[----:B------:R-:W-:Y:S05]  /*00c0*/  EXIT ;  /* 0x000000000000794d */ /* 0x000fea0003800000 */
.L_x_79:
        /* <DEDUP_REMOVED lines=11> */
.L_x_109:


//--------------------- .nv.shared.reserved.0     --------------------------
	.section	.nv.shared.reserved.0,"aw",@nobits
	.weak		__nv_reservedSMEM_offset_0_alias
	.size		__nv_reservedSMEM_offset_0_alias, 0, 64
	.other		__nv_reservedSMEM_offset_0_alias,@"STO_CUDA_RESERVED_SHARED STV_DEFAULT"
__nv_reservedSMEM_offset_0_alias:
	.zero		0
	.zero		64


//--------------------- .nv.shared.tvmgen_default_fused_nn_batch_matmul_4_kernel --------------------------
	.section	.nv.shared.tvmgen_default_fused_nn_batch_matmul_4_kernel,"aw",@nobits
	.sectionflags	@""
	.align	4
.nv.shared.tvmgen_default_fused_nn_batch_matmul_4_kernel:
	.zero		5120


//--------------------- .nv.shared.tvmgen_default_fused_nn_batch_matmul_2_kernel --------------------------
	.section	.nv.shared.tvmgen_default_fused_nn_batch_matmul_2_kernel,"aw",@nobits
	.sectionflags	@""
	.align	4
.nv.shared.tvmgen_default_fused_nn_batch_matmul_2_kernel:
	.zero		5120


//--------------------- .nv.shared.tvmgen_default_fused_nn_batch_matmul_1_kernel --------------------------
	.section	.nv.shared.tvmgen_default_fused_nn_batch_matmul_1_kernel,"aw",@nobits
	.sectionflags	@""
	.align	4
.nv.shared.tvmgen_default_fused_nn_batch_matmul_1_kernel:
	.zero		5120


//--------------------- .nv.shared.tvmgen_default_fused_nn_dense_add_tanh_kernel --------------------------
	.section	.nv.shared.tvmgen_default_fused_nn_dense_add_tanh_kernel,"aw",@nobits
	.sectionflags	@""
	.align	4
.nv.shared.tvmgen_default_fused_nn_dense_add_tanh_kernel:
	.zero		1284


//--------------------- .nv.shared.tvmgen_default_fused_nn_batch_matmul_3_kernel --------------------------
	.section	.nv.shared.tvmgen_default_fused_nn_batch_matmul_3_kernel,"aw",@nobits
	.sectionflags	@""
	.align	4
.nv.shared.tvmgen_default_fused_nn_batch_matmul_3_kernel:
	.zero		5120


//--------------------- .nv.shared.tvmgen_default_fused_nn_batch_matmul_kernel --------------------------
	.section	.nv.shared.tvmgen_default_fused_nn_batch_matmul_kernel,"aw",@nobits
	.sectionflags	@""
	.align	4
.nv.shared.tvmgen_default_fused_nn_batch_matmul_kernel:
	.zero		5120


//--------------------- .nv.constant0.tvmgen_default_fused_cast_take_cast_take_add_add_kernel --------------------------
	.section	.nv.constant0.tvmgen_default_fused_cast_take_cast_take_add_add_kernel,"a",@progbits
	.sectionflags	@""
	.align	4
.nv.constant0.tvmgen_default_fused_cast_take_cast_take_add_add_kernel:
	.zero		944


//--------------------- .nv.constant0.tvmgen_default_fused_nn_batch_matmul_4_kernel --------------------------
	.section	.nv.constant0.tvmgen_default_fused_nn_batch_matmul_4_kernel,"a",@progbits
	.sectionflags	@""
	.align	4
.nv.constant0.tvmgen_default_fused_nn_batch_matmul_4_kernel:
	.zero		920


//--------------------- .nv.constant0.tvmgen_default_fused_reshape_squeeze_add_add_kernel --------------------------
	.section	.nv.constant0.tvmgen_default_fused_reshape_squeeze_add_add_kernel,"a",@progbits
	.sectionflags	@""
	.align	4
.nv.constant0.tvmgen_default_fused_reshape_squeeze_add_add_kernel:
	.zero		928


//--------------------- .nv.constant0.tvmgen_default_fused_reshape_squeeze_add_multiply_erf_multiply_add_multiply_broadcast_to_reshap_f895a3812fb00bdf__kernel --------------------------
	.section	.nv.constant0.tvmgen_default_fused_reshape_squeeze_add_multiply_erf_multiply_add_multiply_broadcast_to_reshap_f895a3812fb00bdf__kernel,"a",@progbits
	.sectionflags	@""
	.align	4
.nv.constant0.tvmgen_default_fused_reshape_squeeze_add_multiply_erf_multiply_add_multiply_broadcast_to_reshap_f895a3812fb00bdf__kernel:
	.zero		920


//--------------------- .nv.constant0.tvmgen_default_fused_nn_softmax_broadcast_to_kernel_1 --------------------------
	.section	.nv.constant0.tvmgen_default_fused_nn_softmax_broadcast_to_kernel_1,"a",@progbits
	.sectionflags	@""
	.align	4
.nv.constant0.tvmgen_default_fused_nn_softmax_broadcast_to_kernel_1:
	.zero		920


//--------------------- .nv.constant0.tvmgen_default_fused_nn_softmax_broadcast_to_kernel_3 --------------------------
	.section	.nv.constant0.tvmgen_default_fused_nn_softmax_broadcast_to_kernel_3,"a",@progbits
	.sectionflags	@""
	.align	4
.nv.constant0.tvmgen_default_fused_nn_softmax_broadcast_to_kernel_3:
	.zero		912


//--------------------- .nv.constant0.tvmgen_default_fused_nn_batch_matmul_2_kernel --------------------------
	.section	.nv.constant0.tvmgen_default_fused_nn_batch_matmul_2_kernel,"a",@progbits
	.sectionflags	@""
	.align	4
.nv.constant0.tvmgen_default_fused_nn_batch_matmul_2_kernel:
	.zero		920


//--------------------- .nv.constant0.tvmgen_default_fused_subtract_add_rsqrt_multiply_multiply_add_kernel --------------------------
	.section	.nv.constant0.tvmgen_default_fused_subtract_add_rsqrt_multiply_multiply_add_kernel,"a",@progbits
	.sectionflags	@""
	.align	4
.nv.constant0.tvmgen_default_fused_subtract_add_rsqrt_multiply_multiply_add_kernel:
	.zero		944


//--------------------- .nv.constant0.tvmgen_default_fused_take_kernel --------------------------
	.section	.nv.constant0.tvmgen_default_fused_take_kernel,"a",@progbits
	.sectionflags	@""
	.align	4
.nv.constant0.tvmgen_default_fused_take_kernel:
	.zero		912


//--------------------- .nv.constant0.tvmgen_default_fused_mean_kernel --------------------------
	.section	.nv.constant0.tvmgen_default_fused_mean_kernel,"a",@progbits
	.sectionflags	@""
	.align	4
.nv.constant0.tvmgen_default_fused_mean_kernel:
	.zero		912


//--------------------- .nv.constant0.tvmgen_default_fused_variance_kernel_1 --------------------------
	.section	.nv.constant0.tvmgen_default_fused_variance_kernel_1,"a",@progbits
	.sectionflags	@""
	.align	4
.nv.constant0.tvmgen_default_fused_variance_kernel_1:
	.zero		912


//--------------------- .nv.constant0.tvmgen_default_fused_nn_softmax_broadcast_to_kernel_2 --------------------------
	.section	.nv.constant0.tvmgen_default_fused_nn_softmax_broadcast_to_kernel_2,"a",@progbits
	.sectionflags	@""
	.align	4
.nv.constant0.tvmgen_default_fused_nn_softmax_broadcast_to_kernel_2:
	.zero		912


//--------------------- .nv.constant0.tvmgen_default_fused_nn_softmax_broadcast_to_kernel_4 --------------------------
	.section	.nv.constant0.tvmgen_default_fused_nn_softmax_broadcast_to_kernel_4,"a",@progbits
	.sectionflags	@""
	.align	4
.nv.constant0.tvmgen_default_fused_nn_softmax_broadcast_to_kernel_4:
	.zero		912


//--------------------- .nv.constant0.tvmgen_default_fused_nn_softmax_broadcast_to_kernel --------------------------
	.section	.nv.constant0.tvmgen_default_fused_nn_softmax_broadcast_to_kernel,"a",@progbits
	.sectionflags	@""
	.align	4
.nv.constant0.tvmgen_default_fused_nn_softmax_broadcast_to_kernel:
	.zero		912


//--------------------- .nv.constant0.tvmgen_default_fused_reshape_kernel --------------------------
	.section	.nv.constant0.tvmgen_default_fused_reshape_kernel,"a",@progbits
	.sectionflags	@""
	.align	4
.nv.constant0.tvmgen_default_fused_reshape_kernel:
	.zero		912


//--------------------- .nv.constant0.tvmgen_default_fused_reshape_squeeze_add_reshape_transpose_broadcast_to_reshape_1_kernel --------------------------
	.section	.nv.constant0.tvmgen_default_fused_reshape_squeeze_add_reshape_transpose_broadcast_to_reshape_1_kernel,"a",@progbits
	.sectionflags	@""
	.align	4
.nv.constant0.tvmgen_default_fused_reshape_squeeze_add_reshape_transpose_broadcast_to_reshape_1_kernel:
	.zero		920


//--------------------- .nv.constant0.tvmgen_default_fused_nn_batch_matmul_1_kernel --------------------------
	.section	.nv.constant0.tvmgen_default_fused_nn_batch_matmul_1_kernel,"a",@progbits
	.sectionflags	@""
	.align	4
.nv.constant0.tvmgen_default_fused_nn_batch_matmul_1_kernel:
	.zero		920


//--------------------- .nv.constant0.tvmgen_default_fused_reshape_squeeze_divide_add_kernel --------------------------
	.section	.nv.constant0.tvmgen_default_fused_reshape_squeeze_divide_add_kernel,"a",@progbits
	.sectionflags	@""
	.align	4
.nv.constant0.tvmgen_default_fused_reshape_squeeze_divide_add_kernel:
	.zero		920


//--------------------- .nv.constant0.tvmgen_default_fused_variance_kernel --------------------------
	.section	.nv.constant0.tvmgen_default_fused_variance_kernel,"a",@progbits
	.sectionflags	@""
	.align	4
.nv.constant0.tvmgen_default_fused_variance_kernel:
	.zero		920


//--------------------- .nv.constant0.tvmgen_default_fused_reshape_squeeze_add_reshape_transpose_broadcast_to_reshape_kernel --------------------------
	.section	.nv.constant0.tvmgen_default_fused_reshape_squeeze_add_reshape_transpose_broadcast_to_reshape_kernel,"a",@progbits
	.sectionflags	@""
	.align	4
.nv.constant0.tvmgen_default_fused_reshape_squeeze_add_reshape_transpose_broadcast_to_reshape_kernel:
	.zero		920


//--------------------- .nv.constant0.tvmgen_default_fused_nn_dense_add_tanh_kernel --------------------------
	.section	.nv.constant0.tvmgen_default_fused_nn_dense_add_tanh_kernel,"a",@progbits
	.sectionflags	@""
	.align	4
.nv.constant0.tvmgen_default_fused_nn_dense_add_tanh_kernel:
	.zero		928


//--------------------- .nv.constant0.tvmgen_default_fused_reshape_squeeze_transpose_reshape_broadcast_to_reshape_kernel --------------------------
	.section	.nv.constant0.tvmgen_default_fused_reshape_squeeze_transpose_reshape_broadcast_to_reshape_kernel,"a",@progbits
	.sectionflags	@""
	.align	4
.nv.constant0.tvmgen_default_fused_reshape_squeeze_transpose_reshape_broadcast_to_reshape_kernel:
	.zero		912


//--------------------- .nv.constant0.tvmgen_default_fused_nn_batch_matmul_3_kernel --------------------------
	.section	.nv.constant0.tvmgen_default_fused_nn_batch_matmul_3_kernel,"a",@progbits
	.sectionflags	@""
	.align	4
.nv.constant0.tvmgen_default_fused_nn_batch_matmul_3_kernel:
	.zero		920


//--------------------- .nv.constant0.tvmgen_default_fused_mean_kernel_1 --------------------------
	.section	.nv.constant0.tvmgen_default_fused_mean_kernel_1,"a",@progbits
	.sectionflags	@""
	.align	4
.nv.constant0.tvmgen_default_fused_mean_kernel_1:
	.zero		912


//--------------------- .nv.constant0.tvmgen_default_fused_nn_batch_matmul_kernel --------------------------
	.section	.nv.constant0.tvmgen_default_fused_nn_batch_matmul_kernel,"a",@progbits
	.sectionflags	@""
	.align	4
.nv.constant0.tvmgen_default_fused_nn_batch_matmul_kernel:
	.zero		920


//--------------------- .nv.constant0.tvmgen_default_fused_broadcast_to_reshape_kernel --------------------------
	.section	.nv.constant0.tvmgen_default_fused_broadcast_to_reshape_kernel,"a",@progbits
	.sectionflags	@""
	.align	4
.nv.constant0.tvmgen_default_fused_broadcast_to_reshape_kernel:
	.zero		912


//--------------------- .nv.constant0.tvmgen_default_fused_expand_dims_expand_dims_cast_subtract_multiply_kernel --------------------------
	.section	.nv.constant0.tvmgen_default_fused_expand_dims_expand_dims_cast_subtract_multiply_kernel,"a",@progbits
	.sectionflags	@""
	.align	4
.nv.constant0.tvmgen_default_fused_expand_dims_expand_dims_cast_subtract_multiply_kernel:
	.zero		912


//--------------------- SYMBOLS --------------------------

	.type		.nv.reservedSmem.offset0,@object
	.size		.nv.reservedSmem.offset0,0x4
	.type		.nv.reservedSmem.cap,@object
	.size		.nv.reservedSmem.cap,0x4
